//
// Generated by NVIDIA NVVM Compiler
//
// Compiler Build ID: CL-36424714
// Cuda compilation tools, release 13.0, V13.0.88
// Based on NVVM 20.0.0
//

.version 9.0
.target sm_100
.address_size 64

	// .globl	_Z20add_objects_to_worldPfPiiifff
.extern .func  (.param .b32 func_retval0) vprintf
(
	.param .b64 vprintf_param_0,
	.param .b64 vprintf_param_1
)
;
.global .align 4 .b8 precalc_xorwow_matrix[102400];
.global .align 4 .b8 precalc_xorwow_offset_matrix[102400];
.global .align 4 .b8 mrg32k3aM1[2304];
.global .align 4 .b8 mrg32k3aM2[2304];
.global .align 4 .b8 mrg32k3aM1SubSeq[2016];
.global .align 4 .b8 mrg32k3aM2SubSeq[2016];
.global .align 4 .b8 mrg32k3aM1Seq[2304];
.global .align 4 .b8 mrg32k3aM2Seq[2304];
.const .align 8 .b8 __cr_lgamma_table[72];
// _ZZ23recombine_models_kernelPfS_S_S_iiiiiffmE6gen_id has been demoted
// _ZZ29compact_cell_alive_kernel_pt2PiS_S_iiE10shared_mem_$_0 has been demoted
// _ZZ29compact_cell_alive_kernel_pt2PiS_S_iiE10shared_mem_$_1 has been demoted
.extern .shared .align 16 .b8 shared_mem[];
.global .align 1 .b8 $str[4] = {37, 100, 10};

.visible .entry _Z20add_objects_to_worldPfPiiifff(
	.param .u64 .ptr .align 1 _Z20add_objects_to_worldPfPiiifff_param_0,
	.param .u64 .ptr .align 1 _Z20add_objects_to_worldPfPiiifff_param_1,
	.param .u32 _Z20add_objects_to_worldPfPiiifff_param_2,
	.param .u32 _Z20add_objects_to_worldPfPiiifff_param_3,
	.param .f32 _Z20add_objects_to_worldPfPiiifff_param_4,
	.param .f32 _Z20add_objects_to_worldPfPiiifff_param_5,
	.param .f32 _Z20add_objects_to_worldPfPiiifff_param_6
)
{
	.local .align 8 .b8 	__local_depot0[48];
	.reg .b64 	%SP;
	.reg .b64 	%SPL;
	.reg .pred 	%p<66>;
	.reg .b32 	%r<1222>;
	.reg .b32 	%f<10>;
	.reg .b64 	%rd<33>;

	mov.u64 	%SPL, __local_depot0;
	ld.param.u64 	%rd12, [_Z20add_objects_to_worldPfPiiifff_param_1];
	ld.param.u32 	%r548, [_Z20add_objects_to_worldPfPiiifff_param_2];
	ld.param.u32 	%r547, [_Z20add_objects_to_worldPfPiiifff_param_3];
	ld.param.f32 	%f1, [_Z20add_objects_to_worldPfPiiifff_param_4];
	ld.param.f32 	%f2, [_Z20add_objects_to_worldPfPiiifff_param_5];
	ld.param.f32 	%f3, [_Z20add_objects_to_worldPfPiiifff_param_6];
	add.u64 	%rd1, %SPL, 0;
	mov.u32 	%r1, %tid.x;
	mov.u32 	%r549, %ntid.x;
	mov.u32 	%r550, %ctaid.x;
	mad.lo.s32 	%r551, %r549, %r550, %r1;
	mov.u32 	%r552, %tid.y;
	mov.u32 	%r553, %ntid.y;
	mov.u32 	%r554, %ctaid.y;
	mad.lo.s32 	%r555, %r553, %r554, %r552;
	mad.lo.s32 	%r2, %r548, %r555, %r551;
	mul.lo.s32 	%r556, %r548, %r548;
	setp.ge.s32 	%p1, %r2, %r556;
	@%p1 bra 	$L__BB0_119;
	cvta.to.global.u64 	%rd14, %rd12;
	mul.wide.s32 	%rd15, %r2, 4;
	add.s64 	%rd2, %rd14, %rd15;
	ld.global.u32 	%r557, [%rd2];
	setp.ne.s32 	%p2, %r557, 0;
	@%p2 bra 	$L__BB0_119;
	// begin inline asm
	mov.u64 	%rd16, %clock64;
	// end inline asm
	cvt.u32.u64 	%r558, %rd16;
	xor.b32  	%r559, %r558, -1429050551;
	mul.lo.s32 	%r560, %r559, 1099087573;
	{ .reg .b32 tmp; mov.b64 {tmp, %r561}, %rd16; }
	xor.b32  	%r562, %r561, -136515619;
	mul.lo.s32 	%r563, %r562, -1703105765;
	add.s32 	%r564, %r560, %r563;
	add.s32 	%r3, %r564, 6615241;
	add.s32 	%r956, %r560, 123456789;
	st.local.v2.u32 	[%rd1], {%r3, %r956};
	xor.b32  	%r955, %r560, 362436069;
	add.s32 	%r565, %r563, 521288629;
	st.local.v2.u32 	[%rd1+8], {%r955, %r565};
	xor.b32  	%r566, %r563, 88675123;
	add.s32 	%r952, %r560, 5783321;
	st.local.v2.u32 	[%rd1+16], {%r566, %r952};
	setp.eq.s32 	%p3, %r1, 0;
	@%p3 bra 	$L__BB0_117;
	cvt.u64.u32 	%rd32, %r1;
	mov.b32 	%r939, 0;
$L__BB0_4:
	mov.u64 	%rd4, %rd32;
	and.b64  	%rd5, %rd4, 3;
	setp.eq.s64 	%p4, %rd5, 0;
	@%p4 bra 	$L__BB0_116;
	mul.wide.u32 	%rd17, %r939, 3200;
	mov.u64 	%rd18, precalc_xorwow_matrix;
	add.s64 	%rd6, %rd18, %rd17;
	mov.b32 	%r952, 0;
	mov.u32 	%r953, %r952;
	mov.u32 	%r954, %r952;
	mov.u32 	%r955, %r952;
	mov.u32 	%r956, %r952;
	mov.u32 	%r945, %r952;
$L__BB0_6:
	mul.wide.u32 	%rd19, %r945, 4;
	add.s64 	%rd20, %rd1, %rd19;
	ld.local.u32 	%r17, [%rd20+4];
	shl.b32 	%r18, %r945, 5;
	mov.b32 	%r951, 0;
$L__BB0_7:
	.pragma "nounroll";
	shr.u32 	%r570, %r17, %r951;
	and.b32  	%r571, %r570, 1;
	setp.eq.b32 	%p5, %r571, 1;
	not.pred 	%p6, %p5;
	add.s32 	%r572, %r18, %r951;
	mul.lo.s32 	%r573, %r572, 5;
	mul.wide.u32 	%rd21, %r573, 4;
	add.s64 	%rd7, %rd6, %rd21;
	@%p6 bra 	$L__BB0_9;
	ld.global.u32 	%r574, [%rd7];
	xor.b32  	%r956, %r956, %r574;
	ld.global.u32 	%r575, [%rd7+4];
	xor.b32  	%r955, %r955, %r575;
	ld.global.u32 	%r576, [%rd7+8];
	xor.b32  	%r954, %r954, %r576;
	ld.global.u32 	%r577, [%rd7+12];
	xor.b32  	%r953, %r953, %r577;
	ld.global.u32 	%r578, [%rd7+16];
	xor.b32  	%r952, %r952, %r578;
$L__BB0_9:
	and.b32  	%r580, %r570, 2;
	setp.eq.s32 	%p7, %r580, 0;
	@%p7 bra 	$L__BB0_11;
	ld.global.u32 	%r581, [%rd7+20];
	xor.b32  	%r956, %r956, %r581;
	ld.global.u32 	%r582, [%rd7+24];
	xor.b32  	%r955, %r955, %r582;
	ld.global.u32 	%r583, [%rd7+28];
	xor.b32  	%r954, %r954, %r583;
	ld.global.u32 	%r584, [%rd7+32];
	xor.b32  	%r953, %r953, %r584;
	ld.global.u32 	%r585, [%rd7+36];
	xor.b32  	%r952, %r952, %r585;
$L__BB0_11:
	and.b32  	%r587, %r570, 4;
	setp.eq.s32 	%p8, %r587, 0;
	@%p8 bra 	$L__BB0_13;
	ld.global.u32 	%r588, [%rd7+40];
	xor.b32  	%r956, %r956, %r588;
	ld.global.u32 	%r589, [%rd7+44];
	xor.b32  	%r955, %r955, %r589;
	ld.global.u32 	%r590, [%rd7+48];
	xor.b32  	%r954, %r954, %r590;
	ld.global.u32 	%r591, [%rd7+52];
	xor.b32  	%r953, %r953, %r591;
	ld.global.u32 	%r592, [%rd7+56];
	xor.b32  	%r952, %r952, %r592;
$L__BB0_13:
	and.b32  	%r594, %r570, 8;
	setp.eq.s32 	%p9, %r594, 0;
	@%p9 bra 	$L__BB0_15;
	ld.global.u32 	%r595, [%rd7+60];
	xor.b32  	%r956, %r956, %r595;
	ld.global.u32 	%r596, [%rd7+64];
	xor.b32  	%r955, %r955, %r596;
	ld.global.u32 	%r597, [%rd7+68];
	xor.b32  	%r954, %r954, %r597;
	ld.global.u32 	%r598, [%rd7+72];
	xor.b32  	%r953, %r953, %r598;
	ld.global.u32 	%r599, [%rd7+76];
	xor.b32  	%r952, %r952, %r599;
$L__BB0_15:
	and.b32  	%r601, %r570, 16;
	setp.eq.s32 	%p10, %r601, 0;
	@%p10 bra 	$L__BB0_17;
	ld.global.u32 	%r602, [%rd7+80];
	xor.b32  	%r956, %r956, %r602;
	ld.global.u32 	%r603, [%rd7+84];
	xor.b32  	%r955, %r955, %r603;
	ld.global.u32 	%r604, [%rd7+88];
	xor.b32  	%r954, %r954, %r604;
	ld.global.u32 	%r605, [%rd7+92];
	xor.b32  	%r953, %r953, %r605;
	ld.global.u32 	%r606, [%rd7+96];
	xor.b32  	%r952, %r952, %r606;
$L__BB0_17:
	and.b32  	%r608, %r570, 32;
	setp.eq.s32 	%p11, %r608, 0;
	@%p11 bra 	$L__BB0_19;
	ld.global.u32 	%r609, [%rd7+100];
	xor.b32  	%r956, %r956, %r609;
	ld.global.u32 	%r610, [%rd7+104];
	xor.b32  	%r955, %r955, %r610;
	ld.global.u32 	%r611, [%rd7+108];
	xor.b32  	%r954, %r954, %r611;
	ld.global.u32 	%r612, [%rd7+112];
	xor.b32  	%r953, %r953, %r612;
	ld.global.u32 	%r613, [%rd7+116];
	xor.b32  	%r952, %r952, %r613;
$L__BB0_19:
	and.b32  	%r615, %r570, 64;
	setp.eq.s32 	%p12, %r615, 0;
	@%p12 bra 	$L__BB0_21;
	ld.global.u32 	%r616, [%rd7+120];
	xor.b32  	%r956, %r956, %r616;
	ld.global.u32 	%r617, [%rd7+124];
	xor.b32  	%r955, %r955, %r617;
	ld.global.u32 	%r618, [%rd7+128];
	xor.b32  	%r954, %r954, %r618;
	ld.global.u32 	%r619, [%rd7+132];
	xor.b32  	%r953, %r953, %r619;
	ld.global.u32 	%r620, [%rd7+136];
	xor.b32  	%r952, %r952, %r620;
$L__BB0_21:
	and.b32  	%r622, %r570, 128;
	setp.eq.s32 	%p13, %r622, 0;
	@%p13 bra 	$L__BB0_23;
	ld.global.u32 	%r623, [%rd7+140];
	xor.b32  	%r956, %r956, %r623;
	ld.global.u32 	%r624, [%rd7+144];
	xor.b32  	%r955, %r955, %r624;
	ld.global.u32 	%r625, [%rd7+148];
	xor.b32  	%r954, %r954, %r625;
	ld.global.u32 	%r626, [%rd7+152];
	xor.b32  	%r953, %r953, %r626;
	ld.global.u32 	%r627, [%rd7+156];
	xor.b32  	%r952, %r952, %r627;
$L__BB0_23:
	and.b32  	%r629, %r570, 256;
	setp.eq.s32 	%p14, %r629, 0;
	@%p14 bra 	$L__BB0_25;
	ld.global.u32 	%r630, [%rd7+160];
	xor.b32  	%r956, %r956, %r630;
	ld.global.u32 	%r631, [%rd7+164];
	xor.b32  	%r955, %r955, %r631;
	ld.global.u32 	%r632, [%rd7+168];
	xor.b32  	%r954, %r954, %r632;
	ld.global.u32 	%r633, [%rd7+172];
	xor.b32  	%r953, %r953, %r633;
	ld.global.u32 	%r634, [%rd7+176];
	xor.b32  	%r952, %r952, %r634;
$L__BB0_25:
	and.b32  	%r636, %r570, 512;
	setp.eq.s32 	%p15, %r636, 0;
	@%p15 bra 	$L__BB0_27;
	ld.global.u32 	%r637, [%rd7+180];
	xor.b32  	%r956, %r956, %r637;
	ld.global.u32 	%r638, [%rd7+184];
	xor.b32  	%r955, %r955, %r638;
	ld.global.u32 	%r639, [%rd7+188];
	xor.b32  	%r954, %r954, %r639;
	ld.global.u32 	%r640, [%rd7+192];
	xor.b32  	%r953, %r953, %r640;
	ld.global.u32 	%r641, [%rd7+196];
	xor.b32  	%r952, %r952, %r641;
$L__BB0_27:
	and.b32  	%r643, %r570, 1024;
	setp.eq.s32 	%p16, %r643, 0;
	@%p16 bra 	$L__BB0_29;
	ld.global.u32 	%r644, [%rd7+200];
	xor.b32  	%r956, %r956, %r644;
	ld.global.u32 	%r645, [%rd7+204];
	xor.b32  	%r955, %r955, %r645;
	ld.global.u32 	%r646, [%rd7+208];
	xor.b32  	%r954, %r954, %r646;
	ld.global.u32 	%r647, [%rd7+212];
	xor.b32  	%r953, %r953, %r647;
	ld.global.u32 	%r648, [%rd7+216];
	xor.b32  	%r952, %r952, %r648;
$L__BB0_29:
	and.b32  	%r650, %r570, 2048;
	setp.eq.s32 	%p17, %r650, 0;
	@%p17 bra 	$L__BB0_31;
	ld.global.u32 	%r651, [%rd7+220];
	xor.b32  	%r956, %r956, %r651;
	ld.global.u32 	%r652, [%rd7+224];
	xor.b32  	%r955, %r955, %r652;
	ld.global.u32 	%r653, [%rd7+228];
	xor.b32  	%r954, %r954, %r653;
	ld.global.u32 	%r654, [%rd7+232];
	xor.b32  	%r953, %r953, %r654;
	ld.global.u32 	%r655, [%rd7+236];
	xor.b32  	%r952, %r952, %r655;
$L__BB0_31:
	and.b32  	%r657, %r570, 4096;
	setp.eq.s32 	%p18, %r657, 0;
	@%p18 bra 	$L__BB0_33;
	ld.global.u32 	%r658, [%rd7+240];
	xor.b32  	%r956, %r956, %r658;
	ld.global.u32 	%r659, [%rd7+244];
	xor.b32  	%r955, %r955, %r659;
	ld.global.u32 	%r660, [%rd7+248];
	xor.b32  	%r954, %r954, %r660;
	ld.global.u32 	%r661, [%rd7+252];
	xor.b32  	%r953, %r953, %r661;
	ld.global.u32 	%r662, [%rd7+256];
	xor.b32  	%r952, %r952, %r662;
$L__BB0_33:
	and.b32  	%r664, %r570, 8192;
	setp.eq.s32 	%p19, %r664, 0;
	@%p19 bra 	$L__BB0_35;
	ld.global.u32 	%r665, [%rd7+260];
	xor.b32  	%r956, %r956, %r665;
	ld.global.u32 	%r666, [%rd7+264];
	xor.b32  	%r955, %r955, %r666;
	ld.global.u32 	%r667, [%rd7+268];
	xor.b32  	%r954, %r954, %r667;
	ld.global.u32 	%r668, [%rd7+272];
	xor.b32  	%r953, %r953, %r668;
	ld.global.u32 	%r669, [%rd7+276];
	xor.b32  	%r952, %r952, %r669;
$L__BB0_35:
	and.b32  	%r671, %r570, 16384;
	setp.eq.s32 	%p20, %r671, 0;
	@%p20 bra 	$L__BB0_37;
	ld.global.u32 	%r672, [%rd7+280];
	xor.b32  	%r956, %r956, %r672;
	ld.global.u32 	%r673, [%rd7+284];
	xor.b32  	%r955, %r955, %r673;
	ld.global.u32 	%r674, [%rd7+288];
	xor.b32  	%r954, %r954, %r674;
	ld.global.u32 	%r675, [%rd7+292];
	xor.b32  	%r953, %r953, %r675;
	ld.global.u32 	%r676, [%rd7+296];
	xor.b32  	%r952, %r952, %r676;
$L__BB0_37:
	and.b32  	%r678, %r570, 32768;
	setp.eq.s32 	%p21, %r678, 0;
	@%p21 bra 	$L__BB0_39;
	ld.global.u32 	%r679, [%rd7+300];
	xor.b32  	%r956, %r956, %r679;
	ld.global.u32 	%r680, [%rd7+304];
	xor.b32  	%r955, %r955, %r680;
	ld.global.u32 	%r681, [%rd7+308];
	xor.b32  	%r954, %r954, %r681;
	ld.global.u32 	%r682, [%rd7+312];
	xor.b32  	%r953, %r953, %r682;
	ld.global.u32 	%r683, [%rd7+316];
	xor.b32  	%r952, %r952, %r683;
$L__BB0_39:
	add.s32 	%r951, %r951, 16;
	setp.ne.s32 	%p22, %r951, 32;
	@%p22 bra 	$L__BB0_7;
	mad.lo.s32 	%r684, %r945, -31, %r18;
	add.s32 	%r945, %r684, 1;
	setp.ne.s32 	%p23, %r945, 5;
	@%p23 bra 	$L__BB0_6;
	st.local.u32 	[%rd1+4], %r956;
	st.local.v2.u32 	[%rd1+8], {%r955, %r954};
	st.local.v2.u32 	[%rd1+16], {%r953, %r952};
	setp.eq.s64 	%p24, %rd5, 1;
	@%p24 bra 	$L__BB0_116;
	mov.b32 	%r952, 0;
	mov.u32 	%r1045, %r952;
	mov.u32 	%r1046, %r952;
	mov.u32 	%r955, %r952;
	mov.u32 	%r956, %r952;
	mov.u32 	%r1037, %r952;
$L__BB0_43:
	mul.wide.u32 	%rd22, %r1037, 4;
	add.s64 	%rd23, %rd1, %rd22;
	ld.local.u32 	%r193, [%rd23+4];
	shl.b32 	%r194, %r1037, 5;
	mov.b32 	%r1043, 0;
$L__BB0_44:
	.pragma "nounroll";
	shr.u32 	%r687, %r193, %r1043;
	and.b32  	%r688, %r687, 1;
	setp.eq.b32 	%p25, %r688, 1;
	not.pred 	%p26, %p25;
	add.s32 	%r689, %r194, %r1043;
	mul.lo.s32 	%r690, %r689, 5;
	mul.wide.u32 	%rd24, %r690, 4;
	add.s64 	%rd8, %rd6, %rd24;
	@%p26 bra 	$L__BB0_46;
	ld.global.u32 	%r691, [%rd8];
	xor.b32  	%r956, %r956, %r691;
	ld.global.u32 	%r692, [%rd8+4];
	xor.b32  	%r955, %r955, %r692;
	ld.global.u32 	%r693, [%rd8+8];
	xor.b32  	%r1046, %r1046, %r693;
	ld.global.u32 	%r694, [%rd8+12];
	xor.b32  	%r1045, %r1045, %r694;
	ld.global.u32 	%r695, [%rd8+16];
	xor.b32  	%r952, %r952, %r695;
$L__BB0_46:
	and.b32  	%r697, %r687, 2;
	setp.eq.s32 	%p27, %r697, 0;
	@%p27 bra 	$L__BB0_48;
	ld.global.u32 	%r698, [%rd8+20];
	xor.b32  	%r956, %r956, %r698;
	ld.global.u32 	%r699, [%rd8+24];
	xor.b32  	%r955, %r955, %r699;
	ld.global.u32 	%r700, [%rd8+28];
	xor.b32  	%r1046, %r1046, %r700;
	ld.global.u32 	%r701, [%rd8+32];
	xor.b32  	%r1045, %r1045, %r701;
	ld.global.u32 	%r702, [%rd8+36];
	xor.b32  	%r952, %r952, %r702;
$L__BB0_48:
	and.b32  	%r704, %r687, 4;
	setp.eq.s32 	%p28, %r704, 0;
	@%p28 bra 	$L__BB0_50;
	ld.global.u32 	%r705, [%rd8+40];
	xor.b32  	%r956, %r956, %r705;
	ld.global.u32 	%r706, [%rd8+44];
	xor.b32  	%r955, %r955, %r706;
	ld.global.u32 	%r707, [%rd8+48];
	xor.b32  	%r1046, %r1046, %r707;
	ld.global.u32 	%r708, [%rd8+52];
	xor.b32  	%r1045, %r1045, %r708;
	ld.global.u32 	%r709, [%rd8+56];
	xor.b32  	%r952, %r952, %r709;
$L__BB0_50:
	and.b32  	%r711, %r687, 8;
	setp.eq.s32 	%p29, %r711, 0;
	@%p29 bra 	$L__BB0_52;
	ld.global.u32 	%r712, [%rd8+60];
	xor.b32  	%r956, %r956, %r712;
	ld.global.u32 	%r713, [%rd8+64];
	xor.b32  	%r955, %r955, %r713;
	ld.global.u32 	%r714, [%rd8+68];
	xor.b32  	%r1046, %r1046, %r714;
	ld.global.u32 	%r715, [%rd8+72];
	xor.b32  	%r1045, %r1045, %r715;
	ld.global.u32 	%r716, [%rd8+76];
	xor.b32  	%r952, %r952, %r716;
$L__BB0_52:
	and.b32  	%r718, %r687, 16;
	setp.eq.s32 	%p30, %r718, 0;
	@%p30 bra 	$L__BB0_54;
	ld.global.u32 	%r719, [%rd8+80];
	xor.b32  	%r956, %r956, %r719;
	ld.global.u32 	%r720, [%rd8+84];
	xor.b32  	%r955, %r955, %r720;
	ld.global.u32 	%r721, [%rd8+88];
	xor.b32  	%r1046, %r1046, %r721;
	ld.global.u32 	%r722, [%rd8+92];
	xor.b32  	%r1045, %r1045, %r722;
	ld.global.u32 	%r723, [%rd8+96];
	xor.b32  	%r952, %r952, %r723;
$L__BB0_54:
	and.b32  	%r725, %r687, 32;
	setp.eq.s32 	%p31, %r725, 0;
	@%p31 bra 	$L__BB0_56;
	ld.global.u32 	%r726, [%rd8+100];
	xor.b32  	%r956, %r956, %r726;
	ld.global.u32 	%r727, [%rd8+104];
	xor.b32  	%r955, %r955, %r727;
	ld.global.u32 	%r728, [%rd8+108];
	xor.b32  	%r1046, %r1046, %r728;
	ld.global.u32 	%r729, [%rd8+112];
	xor.b32  	%r1045, %r1045, %r729;
	ld.global.u32 	%r730, [%rd8+116];
	xor.b32  	%r952, %r952, %r730;
$L__BB0_56:
	and.b32  	%r732, %r687, 64;
	setp.eq.s32 	%p32, %r732, 0;
	@%p32 bra 	$L__BB0_58;
	ld.global.u32 	%r733, [%rd8+120];
	xor.b32  	%r956, %r956, %r733;
	ld.global.u32 	%r734, [%rd8+124];
	xor.b32  	%r955, %r955, %r734;
	ld.global.u32 	%r735, [%rd8+128];
	xor.b32  	%r1046, %r1046, %r735;
	ld.global.u32 	%r736, [%rd8+132];
	xor.b32  	%r1045, %r1045, %r736;
	ld.global.u32 	%r737, [%rd8+136];
	xor.b32  	%r952, %r952, %r737;
$L__BB0_58:
	and.b32  	%r739, %r687, 128;
	setp.eq.s32 	%p33, %r739, 0;
	@%p33 bra 	$L__BB0_60;
	ld.global.u32 	%r740, [%rd8+140];
	xor.b32  	%r956, %r956, %r740;
	ld.global.u32 	%r741, [%rd8+144];
	xor.b32  	%r955, %r955, %r741;
	ld.global.u32 	%r742, [%rd8+148];
	xor.b32  	%r1046, %r1046, %r742;
	ld.global.u32 	%r743, [%rd8+152];
	xor.b32  	%r1045, %r1045, %r743;
	ld.global.u32 	%r744, [%rd8+156];
	xor.b32  	%r952, %r952, %r744;
$L__BB0_60:
	and.b32  	%r746, %r687, 256;
	setp.eq.s32 	%p34, %r746, 0;
	@%p34 bra 	$L__BB0_62;
	ld.global.u32 	%r747, [%rd8+160];
	xor.b32  	%r956, %r956, %r747;
	ld.global.u32 	%r748, [%rd8+164];
	xor.b32  	%r955, %r955, %r748;
	ld.global.u32 	%r749, [%rd8+168];
	xor.b32  	%r1046, %r1046, %r749;
	ld.global.u32 	%r750, [%rd8+172];
	xor.b32  	%r1045, %r1045, %r750;
	ld.global.u32 	%r751, [%rd8+176];
	xor.b32  	%r952, %r952, %r751;
$L__BB0_62:
	and.b32  	%r753, %r687, 512;
	setp.eq.s32 	%p35, %r753, 0;
	@%p35 bra 	$L__BB0_64;
	ld.global.u32 	%r754, [%rd8+180];
	xor.b32  	%r956, %r956, %r754;
	ld.global.u32 	%r755, [%rd8+184];
	xor.b32  	%r955, %r955, %r755;
	ld.global.u32 	%r756, [%rd8+188];
	xor.b32  	%r1046, %r1046, %r756;
	ld.global.u32 	%r757, [%rd8+192];
	xor.b32  	%r1045, %r1045, %r757;
	ld.global.u32 	%r758, [%rd8+196];
	xor.b32  	%r952, %r952, %r758;
$L__BB0_64:
	and.b32  	%r760, %r687, 1024;
	setp.eq.s32 	%p36, %r760, 0;
	@%p36 bra 	$L__BB0_66;
	ld.global.u32 	%r761, [%rd8+200];
	xor.b32  	%r956, %r956, %r761;
	ld.global.u32 	%r762, [%rd8+204];
	xor.b32  	%r955, %r955, %r762;
	ld.global.u32 	%r763, [%rd8+208];
	xor.b32  	%r1046, %r1046, %r763;
	ld.global.u32 	%r764, [%rd8+212];
	xor.b32  	%r1045, %r1045, %r764;
	ld.global.u32 	%r765, [%rd8+216];
	xor.b32  	%r952, %r952, %r765;
$L__BB0_66:
	and.b32  	%r767, %r687, 2048;
	setp.eq.s32 	%p37, %r767, 0;
	@%p37 bra 	$L__BB0_68;
	ld.global.u32 	%r768, [%rd8+220];
	xor.b32  	%r956, %r956, %r768;
	ld.global.u32 	%r769, [%rd8+224];
	xor.b32  	%r955, %r955, %r769;
	ld.global.u32 	%r770, [%rd8+228];
	xor.b32  	%r1046, %r1046, %r770;
	ld.global.u32 	%r771, [%rd8+232];
	xor.b32  	%r1045, %r1045, %r771;
	ld.global.u32 	%r772, [%rd8+236];
	xor.b32  	%r952, %r952, %r772;
$L__BB0_68:
	and.b32  	%r774, %r687, 4096;
	setp.eq.s32 	%p38, %r774, 0;
	@%p38 bra 	$L__BB0_70;
	ld.global.u32 	%r775, [%rd8+240];
	xor.b32  	%r956, %r956, %r775;
	ld.global.u32 	%r776, [%rd8+244];
	xor.b32  	%r955, %r955, %r776;
	ld.global.u32 	%r777, [%rd8+248];
	xor.b32  	%r1046, %r1046, %r777;
	ld.global.u32 	%r778, [%rd8+252];
	xor.b32  	%r1045, %r1045, %r778;
	ld.global.u32 	%r779, [%rd8+256];
	xor.b32  	%r952, %r952, %r779;
$L__BB0_70:
	and.b32  	%r781, %r687, 8192;
	setp.eq.s32 	%p39, %r781, 0;
	@%p39 bra 	$L__BB0_72;
	ld.global.u32 	%r782, [%rd8+260];
	xor.b32  	%r956, %r956, %r782;
	ld.global.u32 	%r783, [%rd8+264];
	xor.b32  	%r955, %r955, %r783;
	ld.global.u32 	%r784, [%rd8+268];
	xor.b32  	%r1046, %r1046, %r784;
	ld.global.u32 	%r785, [%rd8+272];
	xor.b32  	%r1045, %r1045, %r785;
	ld.global.u32 	%r786, [%rd8+276];
	xor.b32  	%r952, %r952, %r786;
$L__BB0_72:
	and.b32  	%r788, %r687, 16384;
	setp.eq.s32 	%p40, %r788, 0;
	@%p40 bra 	$L__BB0_74;
	ld.global.u32 	%r789, [%rd8+280];
	xor.b32  	%r956, %r956, %r789;
	ld.global.u32 	%r790, [%rd8+284];
	xor.b32  	%r955, %r955, %r790;
	ld.global.u32 	%r791, [%rd8+288];
	xor.b32  	%r1046, %r1046, %r791;
	ld.global.u32 	%r792, [%rd8+292];
	xor.b32  	%r1045, %r1045, %r792;
	ld.global.u32 	%r793, [%rd8+296];
	xor.b32  	%r952, %r952, %r793;
$L__BB0_74:
	and.b32  	%r795, %r687, 32768;
	setp.eq.s32 	%p41, %r795, 0;
	@%p41 bra 	$L__BB0_76;
	ld.global.u32 	%r796, [%rd8+300];
	xor.b32  	%r956, %r956, %r796;
	ld.global.u32 	%r797, [%rd8+304];
	xor.b32  	%r955, %r955, %r797;
	ld.global.u32 	%r798, [%rd8+308];
	xor.b32  	%r1046, %r1046, %r798;
	ld.global.u32 	%r799, [%rd8+312];
	xor.b32  	%r1045, %r1045, %r799;
	ld.global.u32 	%r800, [%rd8+316];
	xor.b32  	%r952, %r952, %r800;
$L__BB0_76:
	add.s32 	%r1043, %r1043, 16;
	setp.ne.s32 	%p42, %r1043, 32;
	@%p42 bra 	$L__BB0_44;
	mad.lo.s32 	%r801, %r1037, -31, %r194;
	add.s32 	%r1037, %r801, 1;
	setp.ne.s32 	%p43, %r1037, 5;
	@%p43 bra 	$L__BB0_43;
	st.local.u32 	[%rd1+4], %r956;
	st.local.v2.u32 	[%rd1+8], {%r955, %r1046};
	st.local.v2.u32 	[%rd1+16], {%r1045, %r952};
	setp.ne.s64 	%p44, %rd5, 3;
	@%p44 bra 	$L__BB0_116;
	mov.b32 	%r952, 0;
	mov.u32 	%r1137, %r952;
	mov.u32 	%r1138, %r952;
	mov.u32 	%r955, %r952;
	mov.u32 	%r956, %r952;
	mov.u32 	%r1129, %r952;
$L__BB0_80:
	mul.wide.u32 	%rd25, %r1129, 4;
	add.s64 	%rd26, %rd1, %rd25;
	ld.local.u32 	%r369, [%rd26+4];
	shl.b32 	%r370, %r1129, 5;
	mov.b32 	%r1135, 0;
$L__BB0_81:
	.pragma "nounroll";
	shr.u32 	%r804, %r369, %r1135;
	and.b32  	%r805, %r804, 1;
	setp.eq.b32 	%p45, %r805, 1;
	not.pred 	%p46, %p45;
	add.s32 	%r806, %r370, %r1135;
	mul.lo.s32 	%r807, %r806, 5;
	mul.wide.u32 	%rd27, %r807, 4;
	add.s64 	%rd9, %rd6, %rd27;
	@%p46 bra 	$L__BB0_83;
	ld.global.u32 	%r808, [%rd9];
	xor.b32  	%r956, %r956, %r808;
	ld.global.u32 	%r809, [%rd9+4];
	xor.b32  	%r955, %r955, %r809;
	ld.global.u32 	%r810, [%rd9+8];
	xor.b32  	%r1138, %r1138, %r810;
	ld.global.u32 	%r811, [%rd9+12];
	xor.b32  	%r1137, %r1137, %r811;
	ld.global.u32 	%r812, [%rd9+16];
	xor.b32  	%r952, %r952, %r812;
$L__BB0_83:
	and.b32  	%r814, %r804, 2;
	setp.eq.s32 	%p47, %r814, 0;
	@%p47 bra 	$L__BB0_85;
	ld.global.u32 	%r815, [%rd9+20];
	xor.b32  	%r956, %r956, %r815;
	ld.global.u32 	%r816, [%rd9+24];
	xor.b32  	%r955, %r955, %r816;
	ld.global.u32 	%r817, [%rd9+28];
	xor.b32  	%r1138, %r1138, %r817;
	ld.global.u32 	%r818, [%rd9+32];
	xor.b32  	%r1137, %r1137, %r818;
	ld.global.u32 	%r819, [%rd9+36];
	xor.b32  	%r952, %r952, %r819;
$L__BB0_85:
	and.b32  	%r821, %r804, 4;
	setp.eq.s32 	%p48, %r821, 0;
	@%p48 bra 	$L__BB0_87;
	ld.global.u32 	%r822, [%rd9+40];
	xor.b32  	%r956, %r956, %r822;
	ld.global.u32 	%r823, [%rd9+44];
	xor.b32  	%r955, %r955, %r823;
	ld.global.u32 	%r824, [%rd9+48];
	xor.b32  	%r1138, %r1138, %r824;
	ld.global.u32 	%r825, [%rd9+52];
	xor.b32  	%r1137, %r1137, %r825;
	ld.global.u32 	%r826, [%rd9+56];
	xor.b32  	%r952, %r952, %r826;
$L__BB0_87:
	and.b32  	%r828, %r804, 8;
	setp.eq.s32 	%p49, %r828, 0;
	@%p49 bra 	$L__BB0_89;
	ld.global.u32 	%r829, [%rd9+60];
	xor.b32  	%r956, %r956, %r829;
	ld.global.u32 	%r830, [%rd9+64];
	xor.b32  	%r955, %r955, %r830;
	ld.global.u32 	%r831, [%rd9+68];
	xor.b32  	%r1138, %r1138, %r831;
	ld.global.u32 	%r832, [%rd9+72];
	xor.b32  	%r1137, %r1137, %r832;
	ld.global.u32 	%r833, [%rd9+76];
	xor.b32  	%r952, %r952, %r833;
$L__BB0_89:
	and.b32  	%r835, %r804, 16;
	setp.eq.s32 	%p50, %r835, 0;
	@%p50 bra 	$L__BB0_91;
	ld.global.u32 	%r836, [%rd9+80];
	xor.b32  	%r956, %r956, %r836;
	ld.global.u32 	%r837, [%rd9+84];
	xor.b32  	%r955, %r955, %r837;
	ld.global.u32 	%r838, [%rd9+88];
	xor.b32  	%r1138, %r1138, %r838;
	ld.global.u32 	%r839, [%rd9+92];
	xor.b32  	%r1137, %r1137, %r839;
	ld.global.u32 	%r840, [%rd9+96];
	xor.b32  	%r952, %r952, %r840;
$L__BB0_91:
	and.b32  	%r842, %r804, 32;
	setp.eq.s32 	%p51, %r842, 0;
	@%p51 bra 	$L__BB0_93;
	ld.global.u32 	%r843, [%rd9+100];
	xor.b32  	%r956, %r956, %r843;
	ld.global.u32 	%r844, [%rd9+104];
	xor.b32  	%r955, %r955, %r844;
	ld.global.u32 	%r845, [%rd9+108];
	xor.b32  	%r1138, %r1138, %r845;
	ld.global.u32 	%r846, [%rd9+112];
	xor.b32  	%r1137, %r1137, %r846;
	ld.global.u32 	%r847, [%rd9+116];
	xor.b32  	%r952, %r952, %r847;
$L__BB0_93:
	and.b32  	%r849, %r804, 64;
	setp.eq.s32 	%p52, %r849, 0;
	@%p52 bra 	$L__BB0_95;
	ld.global.u32 	%r850, [%rd9+120];
	xor.b32  	%r956, %r956, %r850;
	ld.global.u32 	%r851, [%rd9+124];
	xor.b32  	%r955, %r955, %r851;
	ld.global.u32 	%r852, [%rd9+128];
	xor.b32  	%r1138, %r1138, %r852;
	ld.global.u32 	%r853, [%rd9+132];
	xor.b32  	%r1137, %r1137, %r853;
	ld.global.u32 	%r854, [%rd9+136];
	xor.b32  	%r952, %r952, %r854;
$L__BB0_95:
	and.b32  	%r856, %r804, 128;
	setp.eq.s32 	%p53, %r856, 0;
	@%p53 bra 	$L__BB0_97;
	ld.global.u32 	%r857, [%rd9+140];
	xor.b32  	%r956, %r956, %r857;
	ld.global.u32 	%r858, [%rd9+144];
	xor.b32  	%r955, %r955, %r858;
	ld.global.u32 	%r859, [%rd9+148];
	xor.b32  	%r1138, %r1138, %r859;
	ld.global.u32 	%r860, [%rd9+152];
	xor.b32  	%r1137, %r1137, %r860;
	ld.global.u32 	%r861, [%rd9+156];
	xor.b32  	%r952, %r952, %r861;
$L__BB0_97:
	and.b32  	%r863, %r804, 256;
	setp.eq.s32 	%p54, %r863, 0;
	@%p54 bra 	$L__BB0_99;
	ld.global.u32 	%r864, [%rd9+160];
	xor.b32  	%r956, %r956, %r864;
	ld.global.u32 	%r865, [%rd9+164];
	xor.b32  	%r955, %r955, %r865;
	ld.global.u32 	%r866, [%rd9+168];
	xor.b32  	%r1138, %r1138, %r866;
	ld.global.u32 	%r867, [%rd9+172];
	xor.b32  	%r1137, %r1137, %r867;
	ld.global.u32 	%r868, [%rd9+176];
	xor.b32  	%r952, %r952, %r868;
$L__BB0_99:
	and.b32  	%r870, %r804, 512;
	setp.eq.s32 	%p55, %r870, 0;
	@%p55 bra 	$L__BB0_101;
	ld.global.u32 	%r871, [%rd9+180];
	xor.b32  	%r956, %r956, %r871;
	ld.global.u32 	%r872, [%rd9+184];
	xor.b32  	%r955, %r955, %r872;
	ld.global.u32 	%r873, [%rd9+188];
	xor.b32  	%r1138, %r1138, %r873;
	ld.global.u32 	%r874, [%rd9+192];
	xor.b32  	%r1137, %r1137, %r874;
	ld.global.u32 	%r875, [%rd9+196];
	xor.b32  	%r952, %r952, %r875;
$L__BB0_101:
	and.b32  	%r877, %r804, 1024;
	setp.eq.s32 	%p56, %r877, 0;
	@%p56 bra 	$L__BB0_103;
	ld.global.u32 	%r878, [%rd9+200];
	xor.b32  	%r956, %r956, %r878;
	ld.global.u32 	%r879, [%rd9+204];
	xor.b32  	%r955, %r955, %r879;
	ld.global.u32 	%r880, [%rd9+208];
	xor.b32  	%r1138, %r1138, %r880;
	ld.global.u32 	%r881, [%rd9+212];
	xor.b32  	%r1137, %r1137, %r881;
	ld.global.u32 	%r882, [%rd9+216];
	xor.b32  	%r952, %r952, %r882;
$L__BB0_103:
	and.b32  	%r884, %r804, 2048;
	setp.eq.s32 	%p57, %r884, 0;
	@%p57 bra 	$L__BB0_105;
	ld.global.u32 	%r885, [%rd9+220];
	xor.b32  	%r956, %r956, %r885;
	ld.global.u32 	%r886, [%rd9+224];
	xor.b32  	%r955, %r955, %r886;
	ld.global.u32 	%r887, [%rd9+228];
	xor.b32  	%r1138, %r1138, %r887;
	ld.global.u32 	%r888, [%rd9+232];
	xor.b32  	%r1137, %r1137, %r888;
	ld.global.u32 	%r889, [%rd9+236];
	xor.b32  	%r952, %r952, %r889;
$L__BB0_105:
	and.b32  	%r891, %r804, 4096;
	setp.eq.s32 	%p58, %r891, 0;
	@%p58 bra 	$L__BB0_107;
	ld.global.u32 	%r892, [%rd9+240];
	xor.b32  	%r956, %r956, %r892;
	ld.global.u32 	%r893, [%rd9+244];
	xor.b32  	%r955, %r955, %r893;
	ld.global.u32 	%r894, [%rd9+248];
	xor.b32  	%r1138, %r1138, %r894;
	ld.global.u32 	%r895, [%rd9+252];
	xor.b32  	%r1137, %r1137, %r895;
	ld.global.u32 	%r896, [%rd9+256];
	xor.b32  	%r952, %r952, %r896;
$L__BB0_107:
	and.b32  	%r898, %r804, 8192;
	setp.eq.s32 	%p59, %r898, 0;
	@%p59 bra 	$L__BB0_109;
	ld.global.u32 	%r899, [%rd9+260];
	xor.b32  	%r956, %r956, %r899;
	ld.global.u32 	%r900, [%rd9+264];
	xor.b32  	%r955, %r955, %r900;
	ld.global.u32 	%r901, [%rd9+268];
	xor.b32  	%r1138, %r1138, %r901;
	ld.global.u32 	%r902, [%rd9+272];
	xor.b32  	%r1137, %r1137, %r902;
	ld.global.u32 	%r903, [%rd9+276];
	xor.b32  	%r952, %r952, %r903;
$L__BB0_109:
	and.b32  	%r905, %r804, 16384;
	setp.eq.s32 	%p60, %r905, 0;
	@%p60 bra 	$L__BB0_111;
	ld.global.u32 	%r906, [%rd9+280];
	xor.b32  	%r956, %r956, %r906;
	ld.global.u32 	%r907, [%rd9+284];
	xor.b32  	%r955, %r955, %r907;
	ld.global.u32 	%r908, [%rd9+288];
	xor.b32  	%r1138, %r1138, %r908;
	ld.global.u32 	%r909, [%rd9+292];
	xor.b32  	%r1137, %r1137, %r909;
	ld.global.u32 	%r910, [%rd9+296];
	xor.b32  	%r952, %r952, %r910;
$L__BB0_111:
	and.b32  	%r912, %r804, 32768;
	setp.eq.s32 	%p61, %r912, 0;
	@%p61 bra 	$L__BB0_113;
	ld.global.u32 	%r913, [%rd9+300];
	xor.b32  	%r956, %r956, %r913;
	ld.global.u32 	%r914, [%rd9+304];
	xor.b32  	%r955, %r955, %r914;
	ld.global.u32 	%r915, [%rd9+308];
	xor.b32  	%r1138, %r1138, %r915;
	ld.global.u32 	%r916, [%rd9+312];
	xor.b32  	%r1137, %r1137, %r916;
	ld.global.u32 	%r917, [%rd9+316];
	xor.b32  	%r952, %r952, %r917;
$L__BB0_113:
	add.s32 	%r1135, %r1135, 16;
	setp.ne.s32 	%p62, %r1135, 32;
	@%p62 bra 	$L__BB0_81;
	mad.lo.s32 	%r918, %r1129, -31, %r370;
	add.s32 	%r1129, %r918, 1;
	setp.ne.s32 	%p63, %r1129, 5;
	@%p63 bra 	$L__BB0_80;
	st.local.u32 	[%rd1+4], %r956;
	st.local.v2.u32 	[%rd1+8], {%r955, %r1138};
	st.local.v2.u32 	[%rd1+16], {%r1137, %r952};
$L__BB0_116:
	shr.u64 	%rd32, %rd4, 2;
	add.s32 	%r939, %r939, 1;
	setp.gt.u64 	%p64, %rd4, 3;
	@%p64 bra 	$L__BB0_4;
$L__BB0_117:
	shr.u32 	%r919, %r956, 2;
	xor.b32  	%r920, %r919, %r956;
	shl.b32 	%r921, %r952, 4;
	shl.b32 	%r922, %r920, 1;
	xor.b32  	%r923, %r922, %r921;
	xor.b32  	%r924, %r923, %r920;
	xor.b32  	%r546, %r924, %r952;
	add.s32 	%r925, %r3, %r546;
	add.s32 	%r926, %r925, 362437;
	cvt.rn.f32.u32 	%f4, %r926;
	fma.rn.f32 	%f5, %f4, 0f2F800000, 0f2F000000;
	setp.leu.f32 	%p65, %f5, %f3;
	@%p65 bra 	$L__BB0_119;
	ld.param.u64 	%rd31, [_Z20add_objects_to_worldPfPiiifff_param_0];
	shr.u32 	%r927, %r955, 2;
	xor.b32  	%r928, %r927, %r955;
	shl.b32 	%r929, %r546, 4;
	shl.b32 	%r930, %r928, 1;
	xor.b32  	%r931, %r930, %r929;
	xor.b32  	%r932, %r931, %r928;
	xor.b32  	%r933, %r932, %r546;
	add.s32 	%r934, %r3, %r933;
	add.s32 	%r935, %r934, 724874;
	cvt.rn.f32.u32 	%f6, %r935;
	fma.rn.f32 	%f7, %f6, 0f2F800000, 0f2F000000;
	sub.f32 	%f8, %f2, %f1;
	fma.rn.f32 	%f9, %f8, %f7, %f1;
	st.global.u32 	[%rd2], %r547;
	cvta.to.global.u64 	%rd28, %rd31;
	mul.wide.s32 	%rd29, %r2, 4;
	add.s64 	%rd30, %rd28, %rd29;
	st.global.f32 	[%rd30], %f9;
$L__BB0_119:
	ret;

}
	// .globl	_Z13add_creaturesPfPiii
.visible .entry _Z13add_creaturesPfPiii(
	.param .u64 .ptr .align 1 _Z13add_creaturesPfPiii_param_0,
	.param .u64 .ptr .align 1 _Z13add_creaturesPfPiii_param_1,
	.param .u32 _Z13add_creaturesPfPiii_param_2,
	.param .u32 _Z13add_creaturesPfPiii_param_3
)
{
	.local .align 8 .b8 	__local_depot1[48];
	.reg .b64 	%SP;
	.reg .b64 	%SPL;
	.reg .pred 	%p<69>;
	.reg .b32 	%r<1315>;
	.reg .b64 	%rd<44>;

	mov.u64 	%SPL, __local_depot1;
	ld.param.u64 	%rd16, [_Z13add_creaturesPfPiii_param_0];
	ld.param.u64 	%rd17, [_Z13add_creaturesPfPiii_param_1];
	ld.param.u32 	%r571, [_Z13add_creaturesPfPiii_param_2];
	ld.param.u32 	%r572, [_Z13add_creaturesPfPiii_param_3];
	cvta.to.global.u64 	%rd1, %rd17;
	mov.u32 	%r573, %ctaid.x;
	mov.u32 	%r574, %ntid.x;
	mov.u32 	%r575, %tid.x;
	mad.lo.s32 	%r1, %r573, %r574, %r575;
	setp.gt.s32 	%p1, %r1, %r572;
	@%p1 bra 	$L__BB1_123;
	add.u64 	%rd2, %SPL, 0;
	// begin inline asm
	mov.u64 	%rd18, %clock64;
	// end inline asm
	cvt.u32.u64 	%r576, %rd18;
	xor.b32  	%r577, %r576, -1429050551;
	mul.lo.s32 	%r578, %r577, 1099087573;
	{ .reg .b32 tmp; mov.b64 {tmp, %r579}, %rd18; }
	xor.b32  	%r580, %r579, -136515619;
	mul.lo.s32 	%r581, %r580, -1703105765;
	add.s32 	%r582, %r578, %r581;
	add.s32 	%r1308, %r582, 6615241;
	add.s32 	%r1038, %r578, 123456789;
	st.local.v2.u32 	[%rd2], {%r1308, %r1038};
	xor.b32  	%r1037, %r578, 362436069;
	add.s32 	%r1036, %r581, 521288629;
	st.local.v2.u32 	[%rd2+8], {%r1037, %r1036};
	xor.b32  	%r1035, %r581, 88675123;
	add.s32 	%r1034, %r578, 5783321;
	st.local.v2.u32 	[%rd2+16], {%r1035, %r1034};
	setp.eq.s32 	%p2, %r1, 0;
	@%p2 bra 	$L__BB1_116;
	cvt.s64.s32 	%rd42, %r1;
	mov.b32 	%r1021, 0;
$L__BB1_3:
	mov.u64 	%rd4, %rd42;
	and.b64  	%rd5, %rd4, 3;
	setp.eq.s64 	%p3, %rd5, 0;
	@%p3 bra 	$L__BB1_115;
	mul.wide.u32 	%rd20, %r1021, 3200;
	mov.u64 	%rd21, precalc_xorwow_matrix;
	add.s64 	%rd6, %rd21, %rd20;
	mov.b32 	%r1034, 0;
	mov.u32 	%r1035, %r1034;
	mov.u32 	%r1036, %r1034;
	mov.u32 	%r1037, %r1034;
	mov.u32 	%r1038, %r1034;
	mov.u32 	%r1027, %r1034;
$L__BB1_5:
	mul.wide.u32 	%rd22, %r1027, 4;
	add.s64 	%rd23, %rd2, %rd22;
	ld.local.u32 	%r20, [%rd23+4];
	shl.b32 	%r21, %r1027, 5;
	mov.b32 	%r1033, 0;
$L__BB1_6:
	.pragma "nounroll";
	shr.u32 	%r586, %r20, %r1033;
	and.b32  	%r587, %r586, 1;
	setp.eq.b32 	%p4, %r587, 1;
	not.pred 	%p5, %p4;
	add.s32 	%r588, %r21, %r1033;
	mul.lo.s32 	%r589, %r588, 5;
	mul.wide.u32 	%rd24, %r589, 4;
	add.s64 	%rd7, %rd6, %rd24;
	@%p5 bra 	$L__BB1_8;
	ld.global.u32 	%r590, [%rd7];
	xor.b32  	%r1038, %r1038, %r590;
	ld.global.u32 	%r591, [%rd7+4];
	xor.b32  	%r1037, %r1037, %r591;
	ld.global.u32 	%r592, [%rd7+8];
	xor.b32  	%r1036, %r1036, %r592;
	ld.global.u32 	%r593, [%rd7+12];
	xor.b32  	%r1035, %r1035, %r593;
	ld.global.u32 	%r594, [%rd7+16];
	xor.b32  	%r1034, %r1034, %r594;
$L__BB1_8:
	and.b32  	%r596, %r586, 2;
	setp.eq.s32 	%p6, %r596, 0;
	@%p6 bra 	$L__BB1_10;
	ld.global.u32 	%r597, [%rd7+20];
	xor.b32  	%r1038, %r1038, %r597;
	ld.global.u32 	%r598, [%rd7+24];
	xor.b32  	%r1037, %r1037, %r598;
	ld.global.u32 	%r599, [%rd7+28];
	xor.b32  	%r1036, %r1036, %r599;
	ld.global.u32 	%r600, [%rd7+32];
	xor.b32  	%r1035, %r1035, %r600;
	ld.global.u32 	%r601, [%rd7+36];
	xor.b32  	%r1034, %r1034, %r601;
$L__BB1_10:
	and.b32  	%r603, %r586, 4;
	setp.eq.s32 	%p7, %r603, 0;
	@%p7 bra 	$L__BB1_12;
	ld.global.u32 	%r604, [%rd7+40];
	xor.b32  	%r1038, %r1038, %r604;
	ld.global.u32 	%r605, [%rd7+44];
	xor.b32  	%r1037, %r1037, %r605;
	ld.global.u32 	%r606, [%rd7+48];
	xor.b32  	%r1036, %r1036, %r606;
	ld.global.u32 	%r607, [%rd7+52];
	xor.b32  	%r1035, %r1035, %r607;
	ld.global.u32 	%r608, [%rd7+56];
	xor.b32  	%r1034, %r1034, %r608;
$L__BB1_12:
	and.b32  	%r610, %r586, 8;
	setp.eq.s32 	%p8, %r610, 0;
	@%p8 bra 	$L__BB1_14;
	ld.global.u32 	%r611, [%rd7+60];
	xor.b32  	%r1038, %r1038, %r611;
	ld.global.u32 	%r612, [%rd7+64];
	xor.b32  	%r1037, %r1037, %r612;
	ld.global.u32 	%r613, [%rd7+68];
	xor.b32  	%r1036, %r1036, %r613;
	ld.global.u32 	%r614, [%rd7+72];
	xor.b32  	%r1035, %r1035, %r614;
	ld.global.u32 	%r615, [%rd7+76];
	xor.b32  	%r1034, %r1034, %r615;
$L__BB1_14:
	and.b32  	%r617, %r586, 16;
	setp.eq.s32 	%p9, %r617, 0;
	@%p9 bra 	$L__BB1_16;
	ld.global.u32 	%r618, [%rd7+80];
	xor.b32  	%r1038, %r1038, %r618;
	ld.global.u32 	%r619, [%rd7+84];
	xor.b32  	%r1037, %r1037, %r619;
	ld.global.u32 	%r620, [%rd7+88];
	xor.b32  	%r1036, %r1036, %r620;
	ld.global.u32 	%r621, [%rd7+92];
	xor.b32  	%r1035, %r1035, %r621;
	ld.global.u32 	%r622, [%rd7+96];
	xor.b32  	%r1034, %r1034, %r622;
$L__BB1_16:
	and.b32  	%r624, %r586, 32;
	setp.eq.s32 	%p10, %r624, 0;
	@%p10 bra 	$L__BB1_18;
	ld.global.u32 	%r625, [%rd7+100];
	xor.b32  	%r1038, %r1038, %r625;
	ld.global.u32 	%r626, [%rd7+104];
	xor.b32  	%r1037, %r1037, %r626;
	ld.global.u32 	%r627, [%rd7+108];
	xor.b32  	%r1036, %r1036, %r627;
	ld.global.u32 	%r628, [%rd7+112];
	xor.b32  	%r1035, %r1035, %r628;
	ld.global.u32 	%r629, [%rd7+116];
	xor.b32  	%r1034, %r1034, %r629;
$L__BB1_18:
	and.b32  	%r631, %r586, 64;
	setp.eq.s32 	%p11, %r631, 0;
	@%p11 bra 	$L__BB1_20;
	ld.global.u32 	%r632, [%rd7+120];
	xor.b32  	%r1038, %r1038, %r632;
	ld.global.u32 	%r633, [%rd7+124];
	xor.b32  	%r1037, %r1037, %r633;
	ld.global.u32 	%r634, [%rd7+128];
	xor.b32  	%r1036, %r1036, %r634;
	ld.global.u32 	%r635, [%rd7+132];
	xor.b32  	%r1035, %r1035, %r635;
	ld.global.u32 	%r636, [%rd7+136];
	xor.b32  	%r1034, %r1034, %r636;
$L__BB1_20:
	and.b32  	%r638, %r586, 128;
	setp.eq.s32 	%p12, %r638, 0;
	@%p12 bra 	$L__BB1_22;
	ld.global.u32 	%r639, [%rd7+140];
	xor.b32  	%r1038, %r1038, %r639;
	ld.global.u32 	%r640, [%rd7+144];
	xor.b32  	%r1037, %r1037, %r640;
	ld.global.u32 	%r641, [%rd7+148];
	xor.b32  	%r1036, %r1036, %r641;
	ld.global.u32 	%r642, [%rd7+152];
	xor.b32  	%r1035, %r1035, %r642;
	ld.global.u32 	%r643, [%rd7+156];
	xor.b32  	%r1034, %r1034, %r643;
$L__BB1_22:
	and.b32  	%r645, %r586, 256;
	setp.eq.s32 	%p13, %r645, 0;
	@%p13 bra 	$L__BB1_24;
	ld.global.u32 	%r646, [%rd7+160];
	xor.b32  	%r1038, %r1038, %r646;
	ld.global.u32 	%r647, [%rd7+164];
	xor.b32  	%r1037, %r1037, %r647;
	ld.global.u32 	%r648, [%rd7+168];
	xor.b32  	%r1036, %r1036, %r648;
	ld.global.u32 	%r649, [%rd7+172];
	xor.b32  	%r1035, %r1035, %r649;
	ld.global.u32 	%r650, [%rd7+176];
	xor.b32  	%r1034, %r1034, %r650;
$L__BB1_24:
	and.b32  	%r652, %r586, 512;
	setp.eq.s32 	%p14, %r652, 0;
	@%p14 bra 	$L__BB1_26;
	ld.global.u32 	%r653, [%rd7+180];
	xor.b32  	%r1038, %r1038, %r653;
	ld.global.u32 	%r654, [%rd7+184];
	xor.b32  	%r1037, %r1037, %r654;
	ld.global.u32 	%r655, [%rd7+188];
	xor.b32  	%r1036, %r1036, %r655;
	ld.global.u32 	%r656, [%rd7+192];
	xor.b32  	%r1035, %r1035, %r656;
	ld.global.u32 	%r657, [%rd7+196];
	xor.b32  	%r1034, %r1034, %r657;
$L__BB1_26:
	and.b32  	%r659, %r586, 1024;
	setp.eq.s32 	%p15, %r659, 0;
	@%p15 bra 	$L__BB1_28;
	ld.global.u32 	%r660, [%rd7+200];
	xor.b32  	%r1038, %r1038, %r660;
	ld.global.u32 	%r661, [%rd7+204];
	xor.b32  	%r1037, %r1037, %r661;
	ld.global.u32 	%r662, [%rd7+208];
	xor.b32  	%r1036, %r1036, %r662;
	ld.global.u32 	%r663, [%rd7+212];
	xor.b32  	%r1035, %r1035, %r663;
	ld.global.u32 	%r664, [%rd7+216];
	xor.b32  	%r1034, %r1034, %r664;
$L__BB1_28:
	and.b32  	%r666, %r586, 2048;
	setp.eq.s32 	%p16, %r666, 0;
	@%p16 bra 	$L__BB1_30;
	ld.global.u32 	%r667, [%rd7+220];
	xor.b32  	%r1038, %r1038, %r667;
	ld.global.u32 	%r668, [%rd7+224];
	xor.b32  	%r1037, %r1037, %r668;
	ld.global.u32 	%r669, [%rd7+228];
	xor.b32  	%r1036, %r1036, %r669;
	ld.global.u32 	%r670, [%rd7+232];
	xor.b32  	%r1035, %r1035, %r670;
	ld.global.u32 	%r671, [%rd7+236];
	xor.b32  	%r1034, %r1034, %r671;
$L__BB1_30:
	and.b32  	%r673, %r586, 4096;
	setp.eq.s32 	%p17, %r673, 0;
	@%p17 bra 	$L__BB1_32;
	ld.global.u32 	%r674, [%rd7+240];
	xor.b32  	%r1038, %r1038, %r674;
	ld.global.u32 	%r675, [%rd7+244];
	xor.b32  	%r1037, %r1037, %r675;
	ld.global.u32 	%r676, [%rd7+248];
	xor.b32  	%r1036, %r1036, %r676;
	ld.global.u32 	%r677, [%rd7+252];
	xor.b32  	%r1035, %r1035, %r677;
	ld.global.u32 	%r678, [%rd7+256];
	xor.b32  	%r1034, %r1034, %r678;
$L__BB1_32:
	and.b32  	%r680, %r586, 8192;
	setp.eq.s32 	%p18, %r680, 0;
	@%p18 bra 	$L__BB1_34;
	ld.global.u32 	%r681, [%rd7+260];
	xor.b32  	%r1038, %r1038, %r681;
	ld.global.u32 	%r682, [%rd7+264];
	xor.b32  	%r1037, %r1037, %r682;
	ld.global.u32 	%r683, [%rd7+268];
	xor.b32  	%r1036, %r1036, %r683;
	ld.global.u32 	%r684, [%rd7+272];
	xor.b32  	%r1035, %r1035, %r684;
	ld.global.u32 	%r685, [%rd7+276];
	xor.b32  	%r1034, %r1034, %r685;
$L__BB1_34:
	and.b32  	%r687, %r586, 16384;
	setp.eq.s32 	%p19, %r687, 0;
	@%p19 bra 	$L__BB1_36;
	ld.global.u32 	%r688, [%rd7+280];
	xor.b32  	%r1038, %r1038, %r688;
	ld.global.u32 	%r689, [%rd7+284];
	xor.b32  	%r1037, %r1037, %r689;
	ld.global.u32 	%r690, [%rd7+288];
	xor.b32  	%r1036, %r1036, %r690;
	ld.global.u32 	%r691, [%rd7+292];
	xor.b32  	%r1035, %r1035, %r691;
	ld.global.u32 	%r692, [%rd7+296];
	xor.b32  	%r1034, %r1034, %r692;
$L__BB1_36:
	and.b32  	%r694, %r586, 32768;
	setp.eq.s32 	%p20, %r694, 0;
	@%p20 bra 	$L__BB1_38;
	ld.global.u32 	%r695, [%rd7+300];
	xor.b32  	%r1038, %r1038, %r695;
	ld.global.u32 	%r696, [%rd7+304];
	xor.b32  	%r1037, %r1037, %r696;
	ld.global.u32 	%r697, [%rd7+308];
	xor.b32  	%r1036, %r1036, %r697;
	ld.global.u32 	%r698, [%rd7+312];
	xor.b32  	%r1035, %r1035, %r698;
	ld.global.u32 	%r699, [%rd7+316];
	xor.b32  	%r1034, %r1034, %r699;
$L__BB1_38:
	add.s32 	%r1033, %r1033, 16;
	setp.ne.s32 	%p21, %r1033, 32;
	@%p21 bra 	$L__BB1_6;
	mad.lo.s32 	%r700, %r1027, -31, %r21;
	add.s32 	%r1027, %r700, 1;
	setp.ne.s32 	%p22, %r1027, 5;
	@%p22 bra 	$L__BB1_5;
	st.local.u32 	[%rd2+4], %r1038;
	st.local.v2.u32 	[%rd2+8], {%r1037, %r1036};
	st.local.v2.u32 	[%rd2+16], {%r1035, %r1034};
	setp.eq.s64 	%p23, %rd5, 1;
	@%p23 bra 	$L__BB1_115;
	mov.b32 	%r1034, 0;
	mov.u32 	%r1035, %r1034;
	mov.u32 	%r1036, %r1034;
	mov.u32 	%r1037, %r1034;
	mov.u32 	%r1038, %r1034;
	mov.u32 	%r1119, %r1034;
$L__BB1_42:
	mul.wide.u32 	%rd25, %r1119, 4;
	add.s64 	%rd26, %rd2, %rd25;
	ld.local.u32 	%r196, [%rd26+4];
	shl.b32 	%r197, %r1119, 5;
	mov.b32 	%r1125, 0;
$L__BB1_43:
	.pragma "nounroll";
	shr.u32 	%r703, %r196, %r1125;
	and.b32  	%r704, %r703, 1;
	setp.eq.b32 	%p24, %r704, 1;
	not.pred 	%p25, %p24;
	add.s32 	%r705, %r197, %r1125;
	mul.lo.s32 	%r706, %r705, 5;
	mul.wide.u32 	%rd27, %r706, 4;
	add.s64 	%rd8, %rd6, %rd27;
	@%p25 bra 	$L__BB1_45;
	ld.global.u32 	%r707, [%rd8];
	xor.b32  	%r1038, %r1038, %r707;
	ld.global.u32 	%r708, [%rd8+4];
	xor.b32  	%r1037, %r1037, %r708;
	ld.global.u32 	%r709, [%rd8+8];
	xor.b32  	%r1036, %r1036, %r709;
	ld.global.u32 	%r710, [%rd8+12];
	xor.b32  	%r1035, %r1035, %r710;
	ld.global.u32 	%r711, [%rd8+16];
	xor.b32  	%r1034, %r1034, %r711;
$L__BB1_45:
	and.b32  	%r713, %r703, 2;
	setp.eq.s32 	%p26, %r713, 0;
	@%p26 bra 	$L__BB1_47;
	ld.global.u32 	%r714, [%rd8+20];
	xor.b32  	%r1038, %r1038, %r714;
	ld.global.u32 	%r715, [%rd8+24];
	xor.b32  	%r1037, %r1037, %r715;
	ld.global.u32 	%r716, [%rd8+28];
	xor.b32  	%r1036, %r1036, %r716;
	ld.global.u32 	%r717, [%rd8+32];
	xor.b32  	%r1035, %r1035, %r717;
	ld.global.u32 	%r718, [%rd8+36];
	xor.b32  	%r1034, %r1034, %r718;
$L__BB1_47:
	and.b32  	%r720, %r703, 4;
	setp.eq.s32 	%p27, %r720, 0;
	@%p27 bra 	$L__BB1_49;
	ld.global.u32 	%r721, [%rd8+40];
	xor.b32  	%r1038, %r1038, %r721;
	ld.global.u32 	%r722, [%rd8+44];
	xor.b32  	%r1037, %r1037, %r722;
	ld.global.u32 	%r723, [%rd8+48];
	xor.b32  	%r1036, %r1036, %r723;
	ld.global.u32 	%r724, [%rd8+52];
	xor.b32  	%r1035, %r1035, %r724;
	ld.global.u32 	%r725, [%rd8+56];
	xor.b32  	%r1034, %r1034, %r725;
$L__BB1_49:
	and.b32  	%r727, %r703, 8;
	setp.eq.s32 	%p28, %r727, 0;
	@%p28 bra 	$L__BB1_51;
	ld.global.u32 	%r728, [%rd8+60];
	xor.b32  	%r1038, %r1038, %r728;
	ld.global.u32 	%r729, [%rd8+64];
	xor.b32  	%r1037, %r1037, %r729;
	ld.global.u32 	%r730, [%rd8+68];
	xor.b32  	%r1036, %r1036, %r730;
	ld.global.u32 	%r731, [%rd8+72];
	xor.b32  	%r1035, %r1035, %r731;
	ld.global.u32 	%r732, [%rd8+76];
	xor.b32  	%r1034, %r1034, %r732;
$L__BB1_51:
	and.b32  	%r734, %r703, 16;
	setp.eq.s32 	%p29, %r734, 0;
	@%p29 bra 	$L__BB1_53;
	ld.global.u32 	%r735, [%rd8+80];
	xor.b32  	%r1038, %r1038, %r735;
	ld.global.u32 	%r736, [%rd8+84];
	xor.b32  	%r1037, %r1037, %r736;
	ld.global.u32 	%r737, [%rd8+88];
	xor.b32  	%r1036, %r1036, %r737;
	ld.global.u32 	%r738, [%rd8+92];
	xor.b32  	%r1035, %r1035, %r738;
	ld.global.u32 	%r739, [%rd8+96];
	xor.b32  	%r1034, %r1034, %r739;
$L__BB1_53:
	and.b32  	%r741, %r703, 32;
	setp.eq.s32 	%p30, %r741, 0;
	@%p30 bra 	$L__BB1_55;
	ld.global.u32 	%r742, [%rd8+100];
	xor.b32  	%r1038, %r1038, %r742;
	ld.global.u32 	%r743, [%rd8+104];
	xor.b32  	%r1037, %r1037, %r743;
	ld.global.u32 	%r744, [%rd8+108];
	xor.b32  	%r1036, %r1036, %r744;
	ld.global.u32 	%r745, [%rd8+112];
	xor.b32  	%r1035, %r1035, %r745;
	ld.global.u32 	%r746, [%rd8+116];
	xor.b32  	%r1034, %r1034, %r746;
$L__BB1_55:
	and.b32  	%r748, %r703, 64;
	setp.eq.s32 	%p31, %r748, 0;
	@%p31 bra 	$L__BB1_57;
	ld.global.u32 	%r749, [%rd8+120];
	xor.b32  	%r1038, %r1038, %r749;
	ld.global.u32 	%r750, [%rd8+124];
	xor.b32  	%r1037, %r1037, %r750;
	ld.global.u32 	%r751, [%rd8+128];
	xor.b32  	%r1036, %r1036, %r751;
	ld.global.u32 	%r752, [%rd8+132];
	xor.b32  	%r1035, %r1035, %r752;
	ld.global.u32 	%r753, [%rd8+136];
	xor.b32  	%r1034, %r1034, %r753;
$L__BB1_57:
	and.b32  	%r755, %r703, 128;
	setp.eq.s32 	%p32, %r755, 0;
	@%p32 bra 	$L__BB1_59;
	ld.global.u32 	%r756, [%rd8+140];
	xor.b32  	%r1038, %r1038, %r756;
	ld.global.u32 	%r757, [%rd8+144];
	xor.b32  	%r1037, %r1037, %r757;
	ld.global.u32 	%r758, [%rd8+148];
	xor.b32  	%r1036, %r1036, %r758;
	ld.global.u32 	%r759, [%rd8+152];
	xor.b32  	%r1035, %r1035, %r759;
	ld.global.u32 	%r760, [%rd8+156];
	xor.b32  	%r1034, %r1034, %r760;
$L__BB1_59:
	and.b32  	%r762, %r703, 256;
	setp.eq.s32 	%p33, %r762, 0;
	@%p33 bra 	$L__BB1_61;
	ld.global.u32 	%r763, [%rd8+160];
	xor.b32  	%r1038, %r1038, %r763;
	ld.global.u32 	%r764, [%rd8+164];
	xor.b32  	%r1037, %r1037, %r764;
	ld.global.u32 	%r765, [%rd8+168];
	xor.b32  	%r1036, %r1036, %r765;
	ld.global.u32 	%r766, [%rd8+172];
	xor.b32  	%r1035, %r1035, %r766;
	ld.global.u32 	%r767, [%rd8+176];
	xor.b32  	%r1034, %r1034, %r767;
$L__BB1_61:
	and.b32  	%r769, %r703, 512;
	setp.eq.s32 	%p34, %r769, 0;
	@%p34 bra 	$L__BB1_63;
	ld.global.u32 	%r770, [%rd8+180];
	xor.b32  	%r1038, %r1038, %r770;
	ld.global.u32 	%r771, [%rd8+184];
	xor.b32  	%r1037, %r1037, %r771;
	ld.global.u32 	%r772, [%rd8+188];
	xor.b32  	%r1036, %r1036, %r772;
	ld.global.u32 	%r773, [%rd8+192];
	xor.b32  	%r1035, %r1035, %r773;
	ld.global.u32 	%r774, [%rd8+196];
	xor.b32  	%r1034, %r1034, %r774;
$L__BB1_63:
	and.b32  	%r776, %r703, 1024;
	setp.eq.s32 	%p35, %r776, 0;
	@%p35 bra 	$L__BB1_65;
	ld.global.u32 	%r777, [%rd8+200];
	xor.b32  	%r1038, %r1038, %r777;
	ld.global.u32 	%r778, [%rd8+204];
	xor.b32  	%r1037, %r1037, %r778;
	ld.global.u32 	%r779, [%rd8+208];
	xor.b32  	%r1036, %r1036, %r779;
	ld.global.u32 	%r780, [%rd8+212];
	xor.b32  	%r1035, %r1035, %r780;
	ld.global.u32 	%r781, [%rd8+216];
	xor.b32  	%r1034, %r1034, %r781;
$L__BB1_65:
	and.b32  	%r783, %r703, 2048;
	setp.eq.s32 	%p36, %r783, 0;
	@%p36 bra 	$L__BB1_67;
	ld.global.u32 	%r784, [%rd8+220];
	xor.b32  	%r1038, %r1038, %r784;
	ld.global.u32 	%r785, [%rd8+224];
	xor.b32  	%r1037, %r1037, %r785;
	ld.global.u32 	%r786, [%rd8+228];
	xor.b32  	%r1036, %r1036, %r786;
	ld.global.u32 	%r787, [%rd8+232];
	xor.b32  	%r1035, %r1035, %r787;
	ld.global.u32 	%r788, [%rd8+236];
	xor.b32  	%r1034, %r1034, %r788;
$L__BB1_67:
	and.b32  	%r790, %r703, 4096;
	setp.eq.s32 	%p37, %r790, 0;
	@%p37 bra 	$L__BB1_69;
	ld.global.u32 	%r791, [%rd8+240];
	xor.b32  	%r1038, %r1038, %r791;
	ld.global.u32 	%r792, [%rd8+244];
	xor.b32  	%r1037, %r1037, %r792;
	ld.global.u32 	%r793, [%rd8+248];
	xor.b32  	%r1036, %r1036, %r793;
	ld.global.u32 	%r794, [%rd8+252];
	xor.b32  	%r1035, %r1035, %r794;
	ld.global.u32 	%r795, [%rd8+256];
	xor.b32  	%r1034, %r1034, %r795;
$L__BB1_69:
	and.b32  	%r797, %r703, 8192;
	setp.eq.s32 	%p38, %r797, 0;
	@%p38 bra 	$L__BB1_71;
	ld.global.u32 	%r798, [%rd8+260];
	xor.b32  	%r1038, %r1038, %r798;
	ld.global.u32 	%r799, [%rd8+264];
	xor.b32  	%r1037, %r1037, %r799;
	ld.global.u32 	%r800, [%rd8+268];
	xor.b32  	%r1036, %r1036, %r800;
	ld.global.u32 	%r801, [%rd8+272];
	xor.b32  	%r1035, %r1035, %r801;
	ld.global.u32 	%r802, [%rd8+276];
	xor.b32  	%r1034, %r1034, %r802;
$L__BB1_71:
	and.b32  	%r804, %r703, 16384;
	setp.eq.s32 	%p39, %r804, 0;
	@%p39 bra 	$L__BB1_73;
	ld.global.u32 	%r805, [%rd8+280];
	xor.b32  	%r1038, %r1038, %r805;
	ld.global.u32 	%r806, [%rd8+284];
	xor.b32  	%r1037, %r1037, %r806;
	ld.global.u32 	%r807, [%rd8+288];
	xor.b32  	%r1036, %r1036, %r807;
	ld.global.u32 	%r808, [%rd8+292];
	xor.b32  	%r1035, %r1035, %r808;
	ld.global.u32 	%r809, [%rd8+296];
	xor.b32  	%r1034, %r1034, %r809;
$L__BB1_73:
	and.b32  	%r811, %r703, 32768;
	setp.eq.s32 	%p40, %r811, 0;
	@%p40 bra 	$L__BB1_75;
	ld.global.u32 	%r812, [%rd8+300];
	xor.b32  	%r1038, %r1038, %r812;
	ld.global.u32 	%r813, [%rd8+304];
	xor.b32  	%r1037, %r1037, %r813;
	ld.global.u32 	%r814, [%rd8+308];
	xor.b32  	%r1036, %r1036, %r814;
	ld.global.u32 	%r815, [%rd8+312];
	xor.b32  	%r1035, %r1035, %r815;
	ld.global.u32 	%r816, [%rd8+316];
	xor.b32  	%r1034, %r1034, %r816;
$L__BB1_75:
	add.s32 	%r1125, %r1125, 16;
	setp.ne.s32 	%p41, %r1125, 32;
	@%p41 bra 	$L__BB1_43;
	mad.lo.s32 	%r817, %r1119, -31, %r197;
	add.s32 	%r1119, %r817, 1;
	setp.ne.s32 	%p42, %r1119, 5;
	@%p42 bra 	$L__BB1_42;
	st.local.u32 	[%rd2+4], %r1038;
	st.local.v2.u32 	[%rd2+8], {%r1037, %r1036};
	st.local.v2.u32 	[%rd2+16], {%r1035, %r1034};
	setp.ne.s64 	%p43, %rd5, 3;
	@%p43 bra 	$L__BB1_115;
	mov.b32 	%r1034, 0;
	mov.u32 	%r1035, %r1034;
	mov.u32 	%r1036, %r1034;
	mov.u32 	%r1037, %r1034;
	mov.u32 	%r1038, %r1034;
	mov.u32 	%r1211, %r1034;
$L__BB1_79:
	mul.wide.u32 	%rd28, %r1211, 4;
	add.s64 	%rd29, %rd2, %rd28;
	ld.local.u32 	%r372, [%rd29+4];
	shl.b32 	%r373, %r1211, 5;
	mov.b32 	%r1217, 0;
$L__BB1_80:
	.pragma "nounroll";
	shr.u32 	%r820, %r372, %r1217;
	and.b32  	%r821, %r820, 1;
	setp.eq.b32 	%p44, %r821, 1;
	not.pred 	%p45, %p44;
	add.s32 	%r822, %r373, %r1217;
	mul.lo.s32 	%r823, %r822, 5;
	mul.wide.u32 	%rd30, %r823, 4;
	add.s64 	%rd9, %rd6, %rd30;
	@%p45 bra 	$L__BB1_82;
	ld.global.u32 	%r824, [%rd9];
	xor.b32  	%r1038, %r1038, %r824;
	ld.global.u32 	%r825, [%rd9+4];
	xor.b32  	%r1037, %r1037, %r825;
	ld.global.u32 	%r826, [%rd9+8];
	xor.b32  	%r1036, %r1036, %r826;
	ld.global.u32 	%r827, [%rd9+12];
	xor.b32  	%r1035, %r1035, %r827;
	ld.global.u32 	%r828, [%rd9+16];
	xor.b32  	%r1034, %r1034, %r828;
$L__BB1_82:
	and.b32  	%r830, %r820, 2;
	setp.eq.s32 	%p46, %r830, 0;
	@%p46 bra 	$L__BB1_84;
	ld.global.u32 	%r831, [%rd9+20];
	xor.b32  	%r1038, %r1038, %r831;
	ld.global.u32 	%r832, [%rd9+24];
	xor.b32  	%r1037, %r1037, %r832;
	ld.global.u32 	%r833, [%rd9+28];
	xor.b32  	%r1036, %r1036, %r833;
	ld.global.u32 	%r834, [%rd9+32];
	xor.b32  	%r1035, %r1035, %r834;
	ld.global.u32 	%r835, [%rd9+36];
	xor.b32  	%r1034, %r1034, %r835;
$L__BB1_84:
	and.b32  	%r837, %r820, 4;
	setp.eq.s32 	%p47, %r837, 0;
	@%p47 bra 	$L__BB1_86;
	ld.global.u32 	%r838, [%rd9+40];
	xor.b32  	%r1038, %r1038, %r838;
	ld.global.u32 	%r839, [%rd9+44];
	xor.b32  	%r1037, %r1037, %r839;
	ld.global.u32 	%r840, [%rd9+48];
	xor.b32  	%r1036, %r1036, %r840;
	ld.global.u32 	%r841, [%rd9+52];
	xor.b32  	%r1035, %r1035, %r841;
	ld.global.u32 	%r842, [%rd9+56];
	xor.b32  	%r1034, %r1034, %r842;
$L__BB1_86:
	and.b32  	%r844, %r820, 8;
	setp.eq.s32 	%p48, %r844, 0;
	@%p48 bra 	$L__BB1_88;
	ld.global.u32 	%r845, [%rd9+60];
	xor.b32  	%r1038, %r1038, %r845;
	ld.global.u32 	%r846, [%rd9+64];
	xor.b32  	%r1037, %r1037, %r846;
	ld.global.u32 	%r847, [%rd9+68];
	xor.b32  	%r1036, %r1036, %r847;
	ld.global.u32 	%r848, [%rd9+72];
	xor.b32  	%r1035, %r1035, %r848;
	ld.global.u32 	%r849, [%rd9+76];
	xor.b32  	%r1034, %r1034, %r849;
$L__BB1_88:
	and.b32  	%r851, %r820, 16;
	setp.eq.s32 	%p49, %r851, 0;
	@%p49 bra 	$L__BB1_90;
	ld.global.u32 	%r852, [%rd9+80];
	xor.b32  	%r1038, %r1038, %r852;
	ld.global.u32 	%r853, [%rd9+84];
	xor.b32  	%r1037, %r1037, %r853;
	ld.global.u32 	%r854, [%rd9+88];
	xor.b32  	%r1036, %r1036, %r854;
	ld.global.u32 	%r855, [%rd9+92];
	xor.b32  	%r1035, %r1035, %r855;
	ld.global.u32 	%r856, [%rd9+96];
	xor.b32  	%r1034, %r1034, %r856;
$L__BB1_90:
	and.b32  	%r858, %r820, 32;
	setp.eq.s32 	%p50, %r858, 0;
	@%p50 bra 	$L__BB1_92;
	ld.global.u32 	%r859, [%rd9+100];
	xor.b32  	%r1038, %r1038, %r859;
	ld.global.u32 	%r860, [%rd9+104];
	xor.b32  	%r1037, %r1037, %r860;
	ld.global.u32 	%r861, [%rd9+108];
	xor.b32  	%r1036, %r1036, %r861;
	ld.global.u32 	%r862, [%rd9+112];
	xor.b32  	%r1035, %r1035, %r862;
	ld.global.u32 	%r863, [%rd9+116];
	xor.b32  	%r1034, %r1034, %r863;
$L__BB1_92:
	and.b32  	%r865, %r820, 64;
	setp.eq.s32 	%p51, %r865, 0;
	@%p51 bra 	$L__BB1_94;
	ld.global.u32 	%r866, [%rd9+120];
	xor.b32  	%r1038, %r1038, %r866;
	ld.global.u32 	%r867, [%rd9+124];
	xor.b32  	%r1037, %r1037, %r867;
	ld.global.u32 	%r868, [%rd9+128];
	xor.b32  	%r1036, %r1036, %r868;
	ld.global.u32 	%r869, [%rd9+132];
	xor.b32  	%r1035, %r1035, %r869;
	ld.global.u32 	%r870, [%rd9+136];
	xor.b32  	%r1034, %r1034, %r870;
$L__BB1_94:
	and.b32  	%r872, %r820, 128;
	setp.eq.s32 	%p52, %r872, 0;
	@%p52 bra 	$L__BB1_96;
	ld.global.u32 	%r873, [%rd9+140];
	xor.b32  	%r1038, %r1038, %r873;
	ld.global.u32 	%r874, [%rd9+144];
	xor.b32  	%r1037, %r1037, %r874;
	ld.global.u32 	%r875, [%rd9+148];
	xor.b32  	%r1036, %r1036, %r875;
	ld.global.u32 	%r876, [%rd9+152];
	xor.b32  	%r1035, %r1035, %r876;
	ld.global.u32 	%r877, [%rd9+156];
	xor.b32  	%r1034, %r1034, %r877;
$L__BB1_96:
	and.b32  	%r879, %r820, 256;
	setp.eq.s32 	%p53, %r879, 0;
	@%p53 bra 	$L__BB1_98;
	ld.global.u32 	%r880, [%rd9+160];
	xor.b32  	%r1038, %r1038, %r880;
	ld.global.u32 	%r881, [%rd9+164];
	xor.b32  	%r1037, %r1037, %r881;
	ld.global.u32 	%r882, [%rd9+168];
	xor.b32  	%r1036, %r1036, %r882;
	ld.global.u32 	%r883, [%rd9+172];
	xor.b32  	%r1035, %r1035, %r883;
	ld.global.u32 	%r884, [%rd9+176];
	xor.b32  	%r1034, %r1034, %r884;
$L__BB1_98:
	and.b32  	%r886, %r820, 512;
	setp.eq.s32 	%p54, %r886, 0;
	@%p54 bra 	$L__BB1_100;
	ld.global.u32 	%r887, [%rd9+180];
	xor.b32  	%r1038, %r1038, %r887;
	ld.global.u32 	%r888, [%rd9+184];
	xor.b32  	%r1037, %r1037, %r888;
	ld.global.u32 	%r889, [%rd9+188];
	xor.b32  	%r1036, %r1036, %r889;
	ld.global.u32 	%r890, [%rd9+192];
	xor.b32  	%r1035, %r1035, %r890;
	ld.global.u32 	%r891, [%rd9+196];
	xor.b32  	%r1034, %r1034, %r891;
$L__BB1_100:
	and.b32  	%r893, %r820, 1024;
	setp.eq.s32 	%p55, %r893, 0;
	@%p55 bra 	$L__BB1_102;
	ld.global.u32 	%r894, [%rd9+200];
	xor.b32  	%r1038, %r1038, %r894;
	ld.global.u32 	%r895, [%rd9+204];
	xor.b32  	%r1037, %r1037, %r895;
	ld.global.u32 	%r896, [%rd9+208];
	xor.b32  	%r1036, %r1036, %r896;
	ld.global.u32 	%r897, [%rd9+212];
	xor.b32  	%r1035, %r1035, %r897;
	ld.global.u32 	%r898, [%rd9+216];
	xor.b32  	%r1034, %r1034, %r898;
$L__BB1_102:
	and.b32  	%r900, %r820, 2048;
	setp.eq.s32 	%p56, %r900, 0;
	@%p56 bra 	$L__BB1_104;
	ld.global.u32 	%r901, [%rd9+220];
	xor.b32  	%r1038, %r1038, %r901;
	ld.global.u32 	%r902, [%rd9+224];
	xor.b32  	%r1037, %r1037, %r902;
	ld.global.u32 	%r903, [%rd9+228];
	xor.b32  	%r1036, %r1036, %r903;
	ld.global.u32 	%r904, [%rd9+232];
	xor.b32  	%r1035, %r1035, %r904;
	ld.global.u32 	%r905, [%rd9+236];
	xor.b32  	%r1034, %r1034, %r905;
$L__BB1_104:
	and.b32  	%r907, %r820, 4096;
	setp.eq.s32 	%p57, %r907, 0;
	@%p57 bra 	$L__BB1_106;
	ld.global.u32 	%r908, [%rd9+240];
	xor.b32  	%r1038, %r1038, %r908;
	ld.global.u32 	%r909, [%rd9+244];
	xor.b32  	%r1037, %r1037, %r909;
	ld.global.u32 	%r910, [%rd9+248];
	xor.b32  	%r1036, %r1036, %r910;
	ld.global.u32 	%r911, [%rd9+252];
	xor.b32  	%r1035, %r1035, %r911;
	ld.global.u32 	%r912, [%rd9+256];
	xor.b32  	%r1034, %r1034, %r912;
$L__BB1_106:
	and.b32  	%r914, %r820, 8192;
	setp.eq.s32 	%p58, %r914, 0;
	@%p58 bra 	$L__BB1_108;
	ld.global.u32 	%r915, [%rd9+260];
	xor.b32  	%r1038, %r1038, %r915;
	ld.global.u32 	%r916, [%rd9+264];
	xor.b32  	%r1037, %r1037, %r916;
	ld.global.u32 	%r917, [%rd9+268];
	xor.b32  	%r1036, %r1036, %r917;
	ld.global.u32 	%r918, [%rd9+272];
	xor.b32  	%r1035, %r1035, %r918;
	ld.global.u32 	%r919, [%rd9+276];
	xor.b32  	%r1034, %r1034, %r919;
$L__BB1_108:
	and.b32  	%r921, %r820, 16384;
	setp.eq.s32 	%p59, %r921, 0;
	@%p59 bra 	$L__BB1_110;
	ld.global.u32 	%r922, [%rd9+280];
	xor.b32  	%r1038, %r1038, %r922;
	ld.global.u32 	%r923, [%rd9+284];
	xor.b32  	%r1037, %r1037, %r923;
	ld.global.u32 	%r924, [%rd9+288];
	xor.b32  	%r1036, %r1036, %r924;
	ld.global.u32 	%r925, [%rd9+292];
	xor.b32  	%r1035, %r1035, %r925;
	ld.global.u32 	%r926, [%rd9+296];
	xor.b32  	%r1034, %r1034, %r926;
$L__BB1_110:
	and.b32  	%r928, %r820, 32768;
	setp.eq.s32 	%p60, %r928, 0;
	@%p60 bra 	$L__BB1_112;
	ld.global.u32 	%r929, [%rd9+300];
	xor.b32  	%r1038, %r1038, %r929;
	ld.global.u32 	%r930, [%rd9+304];
	xor.b32  	%r1037, %r1037, %r930;
	ld.global.u32 	%r931, [%rd9+308];
	xor.b32  	%r1036, %r1036, %r931;
	ld.global.u32 	%r932, [%rd9+312];
	xor.b32  	%r1035, %r1035, %r932;
	ld.global.u32 	%r933, [%rd9+316];
	xor.b32  	%r1034, %r1034, %r933;
$L__BB1_112:
	add.s32 	%r1217, %r1217, 16;
	setp.ne.s32 	%p61, %r1217, 32;
	@%p61 bra 	$L__BB1_80;
	mad.lo.s32 	%r934, %r1211, -31, %r373;
	add.s32 	%r1211, %r934, 1;
	setp.ne.s32 	%p62, %r1211, 5;
	@%p62 bra 	$L__BB1_79;
	st.local.u32 	[%rd2+4], %r1038;
	st.local.v2.u32 	[%rd2+8], {%r1037, %r1036};
	st.local.v2.u32 	[%rd2+16], {%r1035, %r1034};
$L__BB1_115:
	shr.u64 	%rd42, %rd4, 2;
	add.s32 	%r1021, %r1021, 1;
	setp.gt.u64 	%p63, %rd4, 3;
	@%p63 bra 	$L__BB1_3;
$L__BB1_116:
	add.s32 	%r553, %r1, 1;
	mov.b32 	%r1314, 0;
	bra.uni 	$L__BB1_121;
$L__BB1_117:
	shr.u32 	%r956, %r1036, 2;
	xor.b32  	%r957, %r956, %r1036;
	shl.b32 	%r958, %r570, 4;
	shl.b32 	%r959, %r957, 1;
	xor.b32  	%r960, %r959, %r958;
	xor.b32  	%r961, %r960, %r957;
	xor.b32  	%r554, %r961, %r570;
	add.s32 	%r962, %r1308, %r554;
	add.s32 	%r963, %r962, 1087311;
	rem.u32 	%r964, %r963, %r571;
	shr.u32 	%r965, %r1035, 2;
	xor.b32  	%r966, %r965, %r1035;
	shl.b32 	%r967, %r554, 4;
	shl.b32 	%r968, %r966, 1;
	xor.b32  	%r969, %r968, %r967;
	xor.b32  	%r970, %r969, %r966;
	xor.b32  	%r1038, %r970, %r554;
	add.s32 	%r971, %r1308, %r1038;
	add.s32 	%r972, %r971, 1449748;
	rem.u32 	%r973, %r972, %r571;
	mad.lo.s32 	%r974, %r964, %r571, %r973;
	cvt.s64.s32 	%rd43, %r974;
	mul.wide.s32 	%rd33, %r974, 4;
	add.s64 	%rd34, %rd1, %rd33;
	atom.relaxed.global.cas.b32 	%r975, [%rd34], 0, %r553;
	setp.eq.s32 	%p65, %r975, 0;
	@%p65 bra 	$L__BB1_122;
	shr.u32 	%r976, %r1034, 2;
	xor.b32  	%r977, %r976, %r1034;
	shl.b32 	%r978, %r1038, 4;
	shl.b32 	%r979, %r977, 1;
	xor.b32  	%r980, %r979, %r978;
	xor.b32  	%r981, %r980, %r977;
	xor.b32  	%r1037, %r981, %r1038;
	add.s32 	%r982, %r1308, %r1037;
	add.s32 	%r983, %r982, 1812185;
	rem.u32 	%r984, %r983, %r571;
	shr.u32 	%r985, %r569, 2;
	xor.b32  	%r986, %r985, %r569;
	shl.b32 	%r987, %r1037, 4;
	shl.b32 	%r988, %r986, 1;
	xor.b32  	%r989, %r988, %r987;
	xor.b32  	%r990, %r989, %r986;
	xor.b32  	%r1036, %r990, %r1037;
	add.s32 	%r991, %r1308, %r1036;
	add.s32 	%r992, %r991, 2174622;
	rem.u32 	%r993, %r992, %r571;
	mad.lo.s32 	%r994, %r984, %r571, %r993;
	cvt.s64.s32 	%rd43, %r994;
	mul.wide.s32 	%rd35, %r994, 4;
	add.s64 	%rd36, %rd1, %rd35;
	atom.relaxed.global.cas.b32 	%r995, [%rd36], 0, %r553;
	setp.eq.s32 	%p66, %r995, 0;
	@%p66 bra 	$L__BB1_122;
	shr.u32 	%r996, %r570, 2;
	xor.b32  	%r997, %r996, %r570;
	shl.b32 	%r998, %r1036, 4;
	shl.b32 	%r999, %r997, 1;
	xor.b32  	%r1000, %r999, %r998;
	xor.b32  	%r1001, %r1000, %r997;
	xor.b32  	%r1035, %r1001, %r1036;
	add.s32 	%r1002, %r1308, %r1035;
	add.s32 	%r1003, %r1002, 2537059;
	rem.u32 	%r1004, %r1003, %r571;
	shr.u32 	%r1005, %r554, 2;
	xor.b32  	%r1006, %r1005, %r554;
	shl.b32 	%r1007, %r1035, 4;
	shl.b32 	%r1008, %r1006, 1;
	xor.b32  	%r1009, %r1008, %r1007;
	xor.b32  	%r1010, %r1009, %r1006;
	xor.b32  	%r1034, %r1010, %r1035;
	add.s32 	%r1308, %r1308, 2899496;
	add.s32 	%r1011, %r1034, %r1308;
	rem.u32 	%r1012, %r1011, %r571;
	mad.lo.s32 	%r1013, %r1004, %r571, %r1012;
	cvt.s64.s32 	%rd43, %r1013;
	mul.wide.s32 	%rd37, %r1013, 4;
	add.s64 	%rd38, %rd1, %rd37;
	atom.relaxed.global.cas.b32 	%r1014, [%rd38], 0, %r553;
	setp.eq.s32 	%p67, %r1014, 0;
	@%p67 bra 	$L__BB1_122;
	add.s32 	%r1314, %r1314, 4;
	setp.eq.s32 	%p68, %r1314, 1000;
	@%p68 bra 	$L__BB1_123;
$L__BB1_121:
	shr.u32 	%r936, %r1038, 2;
	xor.b32  	%r937, %r936, %r1038;
	shl.b32 	%r938, %r1034, 4;
	shl.b32 	%r939, %r937, 1;
	xor.b32  	%r940, %r939, %r938;
	xor.b32  	%r941, %r940, %r937;
	xor.b32  	%r569, %r941, %r1034;
	add.s32 	%r942, %r1308, %r569;
	add.s32 	%r943, %r942, 362437;
	rem.u32 	%r944, %r943, %r571;
	shr.u32 	%r945, %r1037, 2;
	xor.b32  	%r946, %r945, %r1037;
	shl.b32 	%r947, %r569, 4;
	shl.b32 	%r948, %r946, 1;
	xor.b32  	%r949, %r948, %r947;
	xor.b32  	%r950, %r949, %r946;
	xor.b32  	%r570, %r950, %r569;
	add.s32 	%r951, %r1308, %r570;
	add.s32 	%r952, %r951, 724874;
	rem.u32 	%r953, %r952, %r571;
	mad.lo.s32 	%r954, %r944, %r571, %r953;
	cvt.s64.s32 	%rd43, %r954;
	mul.wide.s32 	%rd31, %r954, 4;
	add.s64 	%rd32, %rd1, %rd31;
	atom.relaxed.global.cas.b32 	%r955, [%rd32], 0, %r553;
	setp.ne.s32 	%p64, %r955, 0;
	@%p64 bra 	$L__BB1_117;
$L__BB1_122:
	cvta.to.global.u64 	%rd39, %rd16;
	shl.b64 	%rd40, %rd43, 2;
	add.s64 	%rd41, %rd39, %rd40;
	mov.b32 	%r1015, 1065353216;
	st.global.u32 	[%rd41], %r1015;
$L__BB1_123:
	ret;

}
	// .globl	_Z18fill_random_kernelPfiffm
.visible .entry _Z18fill_random_kernelPfiffm(
	.param .u64 .ptr .align 1 _Z18fill_random_kernelPfiffm_param_0,
	.param .u32 _Z18fill_random_kernelPfiffm_param_1,
	.param .f32 _Z18fill_random_kernelPfiffm_param_2,
	.param .f32 _Z18fill_random_kernelPfiffm_param_3,
	.param .u64 _Z18fill_random_kernelPfiffm_param_4
)
{
	.local .align 8 .b8 	__local_depot2[48];
	.reg .b64 	%SP;
	.reg .b64 	%SPL;
	.reg .pred 	%p<64>;
	.reg .b32 	%r<1199>;
	.reg .b32 	%f<7>;
	.reg .b64 	%rd<28>;

	mov.u64 	%SPL, __local_depot2;
	ld.param.u64 	%rd10, [_Z18fill_random_kernelPfiffm_param_0];
	ld.param.u32 	%r541, [_Z18fill_random_kernelPfiffm_param_1];
	ld.param.f32 	%f1, [_Z18fill_random_kernelPfiffm_param_2];
	ld.param.f32 	%f2, [_Z18fill_random_kernelPfiffm_param_3];
	ld.param.u64 	%rd11, [_Z18fill_random_kernelPfiffm_param_4];
	mov.u32 	%r542, %ctaid.x;
	mov.u32 	%r543, %ntid.x;
	mov.u32 	%r544, %tid.x;
	mad.lo.s32 	%r1, %r542, %r543, %r544;
	setp.ge.s32 	%p1, %r1, %r541;
	@%p1 bra 	$L__BB2_117;
	add.u64 	%rd1, %SPL, 0;
	cvt.s64.s32 	%rd2, %r1;
	cvt.u32.u64 	%r545, %rd11;
	xor.b32  	%r546, %r545, -1429050551;
	mul.lo.s32 	%r547, %r546, 1099087573;
	{ .reg .b32 tmp; mov.b64 {tmp, %r548}, %rd11; }
	xor.b32  	%r549, %r548, -136515619;
	mul.lo.s32 	%r550, %r549, -1703105765;
	add.s32 	%r551, %r547, %r550;
	add.s32 	%r2, %r551, 6615241;
	add.s32 	%r935, %r547, 123456789;
	st.local.v2.u32 	[%rd1], {%r2, %r935};
	xor.b32  	%r552, %r547, 362436069;
	add.s32 	%r553, %r550, 521288629;
	st.local.v2.u32 	[%rd1+8], {%r552, %r553};
	xor.b32  	%r554, %r550, 88675123;
	add.s32 	%r931, %r547, 5783321;
	st.local.v2.u32 	[%rd1+16], {%r554, %r931};
	setp.eq.s32 	%p2, %r1, 0;
	@%p2 bra 	$L__BB2_116;
	mov.b32 	%r918, 0;
	mov.u64 	%rd27, %rd2;
$L__BB2_3:
	mov.u64 	%rd3, %rd27;
	and.b64  	%rd4, %rd3, 3;
	setp.eq.s64 	%p3, %rd4, 0;
	@%p3 bra 	$L__BB2_115;
	mul.wide.u32 	%rd13, %r918, 3200;
	mov.u64 	%rd14, precalc_xorwow_matrix;
	add.s64 	%rd5, %rd14, %rd13;
	mov.b32 	%r931, 0;
	mov.u32 	%r932, %r931;
	mov.u32 	%r933, %r931;
	mov.u32 	%r934, %r931;
	mov.u32 	%r935, %r931;
	mov.u32 	%r924, %r931;
$L__BB2_5:
	mul.wide.u32 	%rd15, %r924, 4;
	add.s64 	%rd16, %rd1, %rd15;
	ld.local.u32 	%r14, [%rd16+4];
	shl.b32 	%r15, %r924, 5;
	mov.b32 	%r930, 0;
$L__BB2_6:
	.pragma "nounroll";
	shr.u32 	%r558, %r14, %r930;
	and.b32  	%r559, %r558, 1;
	setp.eq.b32 	%p4, %r559, 1;
	not.pred 	%p5, %p4;
	add.s32 	%r560, %r15, %r930;
	mul.lo.s32 	%r561, %r560, 5;
	mul.wide.u32 	%rd17, %r561, 4;
	add.s64 	%rd6, %rd5, %rd17;
	@%p5 bra 	$L__BB2_8;
	ld.global.u32 	%r562, [%rd6];
	xor.b32  	%r935, %r935, %r562;
	ld.global.u32 	%r563, [%rd6+4];
	xor.b32  	%r934, %r934, %r563;
	ld.global.u32 	%r564, [%rd6+8];
	xor.b32  	%r933, %r933, %r564;
	ld.global.u32 	%r565, [%rd6+12];
	xor.b32  	%r932, %r932, %r565;
	ld.global.u32 	%r566, [%rd6+16];
	xor.b32  	%r931, %r931, %r566;
$L__BB2_8:
	and.b32  	%r568, %r558, 2;
	setp.eq.s32 	%p6, %r568, 0;
	@%p6 bra 	$L__BB2_10;
	ld.global.u32 	%r569, [%rd6+20];
	xor.b32  	%r935, %r935, %r569;
	ld.global.u32 	%r570, [%rd6+24];
	xor.b32  	%r934, %r934, %r570;
	ld.global.u32 	%r571, [%rd6+28];
	xor.b32  	%r933, %r933, %r571;
	ld.global.u32 	%r572, [%rd6+32];
	xor.b32  	%r932, %r932, %r572;
	ld.global.u32 	%r573, [%rd6+36];
	xor.b32  	%r931, %r931, %r573;
$L__BB2_10:
	and.b32  	%r575, %r558, 4;
	setp.eq.s32 	%p7, %r575, 0;
	@%p7 bra 	$L__BB2_12;
	ld.global.u32 	%r576, [%rd6+40];
	xor.b32  	%r935, %r935, %r576;
	ld.global.u32 	%r577, [%rd6+44];
	xor.b32  	%r934, %r934, %r577;
	ld.global.u32 	%r578, [%rd6+48];
	xor.b32  	%r933, %r933, %r578;
	ld.global.u32 	%r579, [%rd6+52];
	xor.b32  	%r932, %r932, %r579;
	ld.global.u32 	%r580, [%rd6+56];
	xor.b32  	%r931, %r931, %r580;
$L__BB2_12:
	and.b32  	%r582, %r558, 8;
	setp.eq.s32 	%p8, %r582, 0;
	@%p8 bra 	$L__BB2_14;
	ld.global.u32 	%r583, [%rd6+60];
	xor.b32  	%r935, %r935, %r583;
	ld.global.u32 	%r584, [%rd6+64];
	xor.b32  	%r934, %r934, %r584;
	ld.global.u32 	%r585, [%rd6+68];
	xor.b32  	%r933, %r933, %r585;
	ld.global.u32 	%r586, [%rd6+72];
	xor.b32  	%r932, %r932, %r586;
	ld.global.u32 	%r587, [%rd6+76];
	xor.b32  	%r931, %r931, %r587;
$L__BB2_14:
	and.b32  	%r589, %r558, 16;
	setp.eq.s32 	%p9, %r589, 0;
	@%p9 bra 	$L__BB2_16;
	ld.global.u32 	%r590, [%rd6+80];
	xor.b32  	%r935, %r935, %r590;
	ld.global.u32 	%r591, [%rd6+84];
	xor.b32  	%r934, %r934, %r591;
	ld.global.u32 	%r592, [%rd6+88];
	xor.b32  	%r933, %r933, %r592;
	ld.global.u32 	%r593, [%rd6+92];
	xor.b32  	%r932, %r932, %r593;
	ld.global.u32 	%r594, [%rd6+96];
	xor.b32  	%r931, %r931, %r594;
$L__BB2_16:
	and.b32  	%r596, %r558, 32;
	setp.eq.s32 	%p10, %r596, 0;
	@%p10 bra 	$L__BB2_18;
	ld.global.u32 	%r597, [%rd6+100];
	xor.b32  	%r935, %r935, %r597;
	ld.global.u32 	%r598, [%rd6+104];
	xor.b32  	%r934, %r934, %r598;
	ld.global.u32 	%r599, [%rd6+108];
	xor.b32  	%r933, %r933, %r599;
	ld.global.u32 	%r600, [%rd6+112];
	xor.b32  	%r932, %r932, %r600;
	ld.global.u32 	%r601, [%rd6+116];
	xor.b32  	%r931, %r931, %r601;
$L__BB2_18:
	and.b32  	%r603, %r558, 64;
	setp.eq.s32 	%p11, %r603, 0;
	@%p11 bra 	$L__BB2_20;
	ld.global.u32 	%r604, [%rd6+120];
	xor.b32  	%r935, %r935, %r604;
	ld.global.u32 	%r605, [%rd6+124];
	xor.b32  	%r934, %r934, %r605;
	ld.global.u32 	%r606, [%rd6+128];
	xor.b32  	%r933, %r933, %r606;
	ld.global.u32 	%r607, [%rd6+132];
	xor.b32  	%r932, %r932, %r607;
	ld.global.u32 	%r608, [%rd6+136];
	xor.b32  	%r931, %r931, %r608;
$L__BB2_20:
	and.b32  	%r610, %r558, 128;
	setp.eq.s32 	%p12, %r610, 0;
	@%p12 bra 	$L__BB2_22;
	ld.global.u32 	%r611, [%rd6+140];
	xor.b32  	%r935, %r935, %r611;
	ld.global.u32 	%r612, [%rd6+144];
	xor.b32  	%r934, %r934, %r612;
	ld.global.u32 	%r613, [%rd6+148];
	xor.b32  	%r933, %r933, %r613;
	ld.global.u32 	%r614, [%rd6+152];
	xor.b32  	%r932, %r932, %r614;
	ld.global.u32 	%r615, [%rd6+156];
	xor.b32  	%r931, %r931, %r615;
$L__BB2_22:
	and.b32  	%r617, %r558, 256;
	setp.eq.s32 	%p13, %r617, 0;
	@%p13 bra 	$L__BB2_24;
	ld.global.u32 	%r618, [%rd6+160];
	xor.b32  	%r935, %r935, %r618;
	ld.global.u32 	%r619, [%rd6+164];
	xor.b32  	%r934, %r934, %r619;
	ld.global.u32 	%r620, [%rd6+168];
	xor.b32  	%r933, %r933, %r620;
	ld.global.u32 	%r621, [%rd6+172];
	xor.b32  	%r932, %r932, %r621;
	ld.global.u32 	%r622, [%rd6+176];
	xor.b32  	%r931, %r931, %r622;
$L__BB2_24:
	and.b32  	%r624, %r558, 512;
	setp.eq.s32 	%p14, %r624, 0;
	@%p14 bra 	$L__BB2_26;
	ld.global.u32 	%r625, [%rd6+180];
	xor.b32  	%r935, %r935, %r625;
	ld.global.u32 	%r626, [%rd6+184];
	xor.b32  	%r934, %r934, %r626;
	ld.global.u32 	%r627, [%rd6+188];
	xor.b32  	%r933, %r933, %r627;
	ld.global.u32 	%r628, [%rd6+192];
	xor.b32  	%r932, %r932, %r628;
	ld.global.u32 	%r629, [%rd6+196];
	xor.b32  	%r931, %r931, %r629;
$L__BB2_26:
	and.b32  	%r631, %r558, 1024;
	setp.eq.s32 	%p15, %r631, 0;
	@%p15 bra 	$L__BB2_28;
	ld.global.u32 	%r632, [%rd6+200];
	xor.b32  	%r935, %r935, %r632;
	ld.global.u32 	%r633, [%rd6+204];
	xor.b32  	%r934, %r934, %r633;
	ld.global.u32 	%r634, [%rd6+208];
	xor.b32  	%r933, %r933, %r634;
	ld.global.u32 	%r635, [%rd6+212];
	xor.b32  	%r932, %r932, %r635;
	ld.global.u32 	%r636, [%rd6+216];
	xor.b32  	%r931, %r931, %r636;
$L__BB2_28:
	and.b32  	%r638, %r558, 2048;
	setp.eq.s32 	%p16, %r638, 0;
	@%p16 bra 	$L__BB2_30;
	ld.global.u32 	%r639, [%rd6+220];
	xor.b32  	%r935, %r935, %r639;
	ld.global.u32 	%r640, [%rd6+224];
	xor.b32  	%r934, %r934, %r640;
	ld.global.u32 	%r641, [%rd6+228];
	xor.b32  	%r933, %r933, %r641;
	ld.global.u32 	%r642, [%rd6+232];
	xor.b32  	%r932, %r932, %r642;
	ld.global.u32 	%r643, [%rd6+236];
	xor.b32  	%r931, %r931, %r643;
$L__BB2_30:
	and.b32  	%r645, %r558, 4096;
	setp.eq.s32 	%p17, %r645, 0;
	@%p17 bra 	$L__BB2_32;
	ld.global.u32 	%r646, [%rd6+240];
	xor.b32  	%r935, %r935, %r646;
	ld.global.u32 	%r647, [%rd6+244];
	xor.b32  	%r934, %r934, %r647;
	ld.global.u32 	%r648, [%rd6+248];
	xor.b32  	%r933, %r933, %r648;
	ld.global.u32 	%r649, [%rd6+252];
	xor.b32  	%r932, %r932, %r649;
	ld.global.u32 	%r650, [%rd6+256];
	xor.b32  	%r931, %r931, %r650;
$L__BB2_32:
	and.b32  	%r652, %r558, 8192;
	setp.eq.s32 	%p18, %r652, 0;
	@%p18 bra 	$L__BB2_34;
	ld.global.u32 	%r653, [%rd6+260];
	xor.b32  	%r935, %r935, %r653;
	ld.global.u32 	%r654, [%rd6+264];
	xor.b32  	%r934, %r934, %r654;
	ld.global.u32 	%r655, [%rd6+268];
	xor.b32  	%r933, %r933, %r655;
	ld.global.u32 	%r656, [%rd6+272];
	xor.b32  	%r932, %r932, %r656;
	ld.global.u32 	%r657, [%rd6+276];
	xor.b32  	%r931, %r931, %r657;
$L__BB2_34:
	and.b32  	%r659, %r558, 16384;
	setp.eq.s32 	%p19, %r659, 0;
	@%p19 bra 	$L__BB2_36;
	ld.global.u32 	%r660, [%rd6+280];
	xor.b32  	%r935, %r935, %r660;
	ld.global.u32 	%r661, [%rd6+284];
	xor.b32  	%r934, %r934, %r661;
	ld.global.u32 	%r662, [%rd6+288];
	xor.b32  	%r933, %r933, %r662;
	ld.global.u32 	%r663, [%rd6+292];
	xor.b32  	%r932, %r932, %r663;
	ld.global.u32 	%r664, [%rd6+296];
	xor.b32  	%r931, %r931, %r664;
$L__BB2_36:
	and.b32  	%r666, %r558, 32768;
	setp.eq.s32 	%p20, %r666, 0;
	@%p20 bra 	$L__BB2_38;
	ld.global.u32 	%r667, [%rd6+300];
	xor.b32  	%r935, %r935, %r667;
	ld.global.u32 	%r668, [%rd6+304];
	xor.b32  	%r934, %r934, %r668;
	ld.global.u32 	%r669, [%rd6+308];
	xor.b32  	%r933, %r933, %r669;
	ld.global.u32 	%r670, [%rd6+312];
	xor.b32  	%r932, %r932, %r670;
	ld.global.u32 	%r671, [%rd6+316];
	xor.b32  	%r931, %r931, %r671;
$L__BB2_38:
	add.s32 	%r930, %r930, 16;
	setp.ne.s32 	%p21, %r930, 32;
	@%p21 bra 	$L__BB2_6;
	mad.lo.s32 	%r672, %r924, -31, %r15;
	add.s32 	%r924, %r672, 1;
	setp.ne.s32 	%p22, %r924, 5;
	@%p22 bra 	$L__BB2_5;
	st.local.u32 	[%rd1+4], %r935;
	st.local.v2.u32 	[%rd1+8], {%r934, %r933};
	st.local.v2.u32 	[%rd1+16], {%r932, %r931};
	setp.eq.s64 	%p23, %rd4, 1;
	@%p23 bra 	$L__BB2_115;
	mov.b32 	%r931, 0;
	mov.u32 	%r1024, %r931;
	mov.u32 	%r1025, %r931;
	mov.u32 	%r1026, %r931;
	mov.u32 	%r935, %r931;
	mov.u32 	%r1016, %r931;
$L__BB2_42:
	mul.wide.u32 	%rd18, %r1016, 4;
	add.s64 	%rd19, %rd1, %rd18;
	ld.local.u32 	%r190, [%rd19+4];
	shl.b32 	%r191, %r1016, 5;
	mov.b32 	%r1022, 0;
$L__BB2_43:
	.pragma "nounroll";
	shr.u32 	%r675, %r190, %r1022;
	and.b32  	%r676, %r675, 1;
	setp.eq.b32 	%p24, %r676, 1;
	not.pred 	%p25, %p24;
	add.s32 	%r677, %r191, %r1022;
	mul.lo.s32 	%r678, %r677, 5;
	mul.wide.u32 	%rd20, %r678, 4;
	add.s64 	%rd7, %rd5, %rd20;
	@%p25 bra 	$L__BB2_45;
	ld.global.u32 	%r679, [%rd7];
	xor.b32  	%r935, %r935, %r679;
	ld.global.u32 	%r680, [%rd7+4];
	xor.b32  	%r1026, %r1026, %r680;
	ld.global.u32 	%r681, [%rd7+8];
	xor.b32  	%r1025, %r1025, %r681;
	ld.global.u32 	%r682, [%rd7+12];
	xor.b32  	%r1024, %r1024, %r682;
	ld.global.u32 	%r683, [%rd7+16];
	xor.b32  	%r931, %r931, %r683;
$L__BB2_45:
	and.b32  	%r685, %r675, 2;
	setp.eq.s32 	%p26, %r685, 0;
	@%p26 bra 	$L__BB2_47;
	ld.global.u32 	%r686, [%rd7+20];
	xor.b32  	%r935, %r935, %r686;
	ld.global.u32 	%r687, [%rd7+24];
	xor.b32  	%r1026, %r1026, %r687;
	ld.global.u32 	%r688, [%rd7+28];
	xor.b32  	%r1025, %r1025, %r688;
	ld.global.u32 	%r689, [%rd7+32];
	xor.b32  	%r1024, %r1024, %r689;
	ld.global.u32 	%r690, [%rd7+36];
	xor.b32  	%r931, %r931, %r690;
$L__BB2_47:
	and.b32  	%r692, %r675, 4;
	setp.eq.s32 	%p27, %r692, 0;
	@%p27 bra 	$L__BB2_49;
	ld.global.u32 	%r693, [%rd7+40];
	xor.b32  	%r935, %r935, %r693;
	ld.global.u32 	%r694, [%rd7+44];
	xor.b32  	%r1026, %r1026, %r694;
	ld.global.u32 	%r695, [%rd7+48];
	xor.b32  	%r1025, %r1025, %r695;
	ld.global.u32 	%r696, [%rd7+52];
	xor.b32  	%r1024, %r1024, %r696;
	ld.global.u32 	%r697, [%rd7+56];
	xor.b32  	%r931, %r931, %r697;
$L__BB2_49:
	and.b32  	%r699, %r675, 8;
	setp.eq.s32 	%p28, %r699, 0;
	@%p28 bra 	$L__BB2_51;
	ld.global.u32 	%r700, [%rd7+60];
	xor.b32  	%r935, %r935, %r700;
	ld.global.u32 	%r701, [%rd7+64];
	xor.b32  	%r1026, %r1026, %r701;
	ld.global.u32 	%r702, [%rd7+68];
	xor.b32  	%r1025, %r1025, %r702;
	ld.global.u32 	%r703, [%rd7+72];
	xor.b32  	%r1024, %r1024, %r703;
	ld.global.u32 	%r704, [%rd7+76];
	xor.b32  	%r931, %r931, %r704;
$L__BB2_51:
	and.b32  	%r706, %r675, 16;
	setp.eq.s32 	%p29, %r706, 0;
	@%p29 bra 	$L__BB2_53;
	ld.global.u32 	%r707, [%rd7+80];
	xor.b32  	%r935, %r935, %r707;
	ld.global.u32 	%r708, [%rd7+84];
	xor.b32  	%r1026, %r1026, %r708;
	ld.global.u32 	%r709, [%rd7+88];
	xor.b32  	%r1025, %r1025, %r709;
	ld.global.u32 	%r710, [%rd7+92];
	xor.b32  	%r1024, %r1024, %r710;
	ld.global.u32 	%r711, [%rd7+96];
	xor.b32  	%r931, %r931, %r711;
$L__BB2_53:
	and.b32  	%r713, %r675, 32;
	setp.eq.s32 	%p30, %r713, 0;
	@%p30 bra 	$L__BB2_55;
	ld.global.u32 	%r714, [%rd7+100];
	xor.b32  	%r935, %r935, %r714;
	ld.global.u32 	%r715, [%rd7+104];
	xor.b32  	%r1026, %r1026, %r715;
	ld.global.u32 	%r716, [%rd7+108];
	xor.b32  	%r1025, %r1025, %r716;
	ld.global.u32 	%r717, [%rd7+112];
	xor.b32  	%r1024, %r1024, %r717;
	ld.global.u32 	%r718, [%rd7+116];
	xor.b32  	%r931, %r931, %r718;
$L__BB2_55:
	and.b32  	%r720, %r675, 64;
	setp.eq.s32 	%p31, %r720, 0;
	@%p31 bra 	$L__BB2_57;
	ld.global.u32 	%r721, [%rd7+120];
	xor.b32  	%r935, %r935, %r721;
	ld.global.u32 	%r722, [%rd7+124];
	xor.b32  	%r1026, %r1026, %r722;
	ld.global.u32 	%r723, [%rd7+128];
	xor.b32  	%r1025, %r1025, %r723;
	ld.global.u32 	%r724, [%rd7+132];
	xor.b32  	%r1024, %r1024, %r724;
	ld.global.u32 	%r725, [%rd7+136];
	xor.b32  	%r931, %r931, %r725;
$L__BB2_57:
	and.b32  	%r727, %r675, 128;
	setp.eq.s32 	%p32, %r727, 0;
	@%p32 bra 	$L__BB2_59;
	ld.global.u32 	%r728, [%rd7+140];
	xor.b32  	%r935, %r935, %r728;
	ld.global.u32 	%r729, [%rd7+144];
	xor.b32  	%r1026, %r1026, %r729;
	ld.global.u32 	%r730, [%rd7+148];
	xor.b32  	%r1025, %r1025, %r730;
	ld.global.u32 	%r731, [%rd7+152];
	xor.b32  	%r1024, %r1024, %r731;
	ld.global.u32 	%r732, [%rd7+156];
	xor.b32  	%r931, %r931, %r732;
$L__BB2_59:
	and.b32  	%r734, %r675, 256;
	setp.eq.s32 	%p33, %r734, 0;
	@%p33 bra 	$L__BB2_61;
	ld.global.u32 	%r735, [%rd7+160];
	xor.b32  	%r935, %r935, %r735;
	ld.global.u32 	%r736, [%rd7+164];
	xor.b32  	%r1026, %r1026, %r736;
	ld.global.u32 	%r737, [%rd7+168];
	xor.b32  	%r1025, %r1025, %r737;
	ld.global.u32 	%r738, [%rd7+172];
	xor.b32  	%r1024, %r1024, %r738;
	ld.global.u32 	%r739, [%rd7+176];
	xor.b32  	%r931, %r931, %r739;
$L__BB2_61:
	and.b32  	%r741, %r675, 512;
	setp.eq.s32 	%p34, %r741, 0;
	@%p34 bra 	$L__BB2_63;
	ld.global.u32 	%r742, [%rd7+180];
	xor.b32  	%r935, %r935, %r742;
	ld.global.u32 	%r743, [%rd7+184];
	xor.b32  	%r1026, %r1026, %r743;
	ld.global.u32 	%r744, [%rd7+188];
	xor.b32  	%r1025, %r1025, %r744;
	ld.global.u32 	%r745, [%rd7+192];
	xor.b32  	%r1024, %r1024, %r745;
	ld.global.u32 	%r746, [%rd7+196];
	xor.b32  	%r931, %r931, %r746;
$L__BB2_63:
	and.b32  	%r748, %r675, 1024;
	setp.eq.s32 	%p35, %r748, 0;
	@%p35 bra 	$L__BB2_65;
	ld.global.u32 	%r749, [%rd7+200];
	xor.b32  	%r935, %r935, %r749;
	ld.global.u32 	%r750, [%rd7+204];
	xor.b32  	%r1026, %r1026, %r750;
	ld.global.u32 	%r751, [%rd7+208];
	xor.b32  	%r1025, %r1025, %r751;
	ld.global.u32 	%r752, [%rd7+212];
	xor.b32  	%r1024, %r1024, %r752;
	ld.global.u32 	%r753, [%rd7+216];
	xor.b32  	%r931, %r931, %r753;
$L__BB2_65:
	and.b32  	%r755, %r675, 2048;
	setp.eq.s32 	%p36, %r755, 0;
	@%p36 bra 	$L__BB2_67;
	ld.global.u32 	%r756, [%rd7+220];
	xor.b32  	%r935, %r935, %r756;
	ld.global.u32 	%r757, [%rd7+224];
	xor.b32  	%r1026, %r1026, %r757;
	ld.global.u32 	%r758, [%rd7+228];
	xor.b32  	%r1025, %r1025, %r758;
	ld.global.u32 	%r759, [%rd7+232];
	xor.b32  	%r1024, %r1024, %r759;
	ld.global.u32 	%r760, [%rd7+236];
	xor.b32  	%r931, %r931, %r760;
$L__BB2_67:
	and.b32  	%r762, %r675, 4096;
	setp.eq.s32 	%p37, %r762, 0;
	@%p37 bra 	$L__BB2_69;
	ld.global.u32 	%r763, [%rd7+240];
	xor.b32  	%r935, %r935, %r763;
	ld.global.u32 	%r764, [%rd7+244];
	xor.b32  	%r1026, %r1026, %r764;
	ld.global.u32 	%r765, [%rd7+248];
	xor.b32  	%r1025, %r1025, %r765;
	ld.global.u32 	%r766, [%rd7+252];
	xor.b32  	%r1024, %r1024, %r766;
	ld.global.u32 	%r767, [%rd7+256];
	xor.b32  	%r931, %r931, %r767;
$L__BB2_69:
	and.b32  	%r769, %r675, 8192;
	setp.eq.s32 	%p38, %r769, 0;
	@%p38 bra 	$L__BB2_71;
	ld.global.u32 	%r770, [%rd7+260];
	xor.b32  	%r935, %r935, %r770;
	ld.global.u32 	%r771, [%rd7+264];
	xor.b32  	%r1026, %r1026, %r771;
	ld.global.u32 	%r772, [%rd7+268];
	xor.b32  	%r1025, %r1025, %r772;
	ld.global.u32 	%r773, [%rd7+272];
	xor.b32  	%r1024, %r1024, %r773;
	ld.global.u32 	%r774, [%rd7+276];
	xor.b32  	%r931, %r931, %r774;
$L__BB2_71:
	and.b32  	%r776, %r675, 16384;
	setp.eq.s32 	%p39, %r776, 0;
	@%p39 bra 	$L__BB2_73;
	ld.global.u32 	%r777, [%rd7+280];
	xor.b32  	%r935, %r935, %r777;
	ld.global.u32 	%r778, [%rd7+284];
	xor.b32  	%r1026, %r1026, %r778;
	ld.global.u32 	%r779, [%rd7+288];
	xor.b32  	%r1025, %r1025, %r779;
	ld.global.u32 	%r780, [%rd7+292];
	xor.b32  	%r1024, %r1024, %r780;
	ld.global.u32 	%r781, [%rd7+296];
	xor.b32  	%r931, %r931, %r781;
$L__BB2_73:
	and.b32  	%r783, %r675, 32768;
	setp.eq.s32 	%p40, %r783, 0;
	@%p40 bra 	$L__BB2_75;
	ld.global.u32 	%r784, [%rd7+300];
	xor.b32  	%r935, %r935, %r784;
	ld.global.u32 	%r785, [%rd7+304];
	xor.b32  	%r1026, %r1026, %r785;
	ld.global.u32 	%r786, [%rd7+308];
	xor.b32  	%r1025, %r1025, %r786;
	ld.global.u32 	%r787, [%rd7+312];
	xor.b32  	%r1024, %r1024, %r787;
	ld.global.u32 	%r788, [%rd7+316];
	xor.b32  	%r931, %r931, %r788;
$L__BB2_75:
	add.s32 	%r1022, %r1022, 16;
	setp.ne.s32 	%p41, %r1022, 32;
	@%p41 bra 	$L__BB2_43;
	mad.lo.s32 	%r789, %r1016, -31, %r191;
	add.s32 	%r1016, %r789, 1;
	setp.ne.s32 	%p42, %r1016, 5;
	@%p42 bra 	$L__BB2_42;
	st.local.u32 	[%rd1+4], %r935;
	st.local.v2.u32 	[%rd1+8], {%r1026, %r1025};
	st.local.v2.u32 	[%rd1+16], {%r1024, %r931};
	setp.ne.s64 	%p43, %rd4, 3;
	@%p43 bra 	$L__BB2_115;
	mov.b32 	%r931, 0;
	mov.u32 	%r1116, %r931;
	mov.u32 	%r1117, %r931;
	mov.u32 	%r1118, %r931;
	mov.u32 	%r935, %r931;
	mov.u32 	%r1108, %r931;
$L__BB2_79:
	mul.wide.u32 	%rd21, %r1108, 4;
	add.s64 	%rd22, %rd1, %rd21;
	ld.local.u32 	%r366, [%rd22+4];
	shl.b32 	%r367, %r1108, 5;
	mov.b32 	%r1114, 0;
$L__BB2_80:
	.pragma "nounroll";
	shr.u32 	%r792, %r366, %r1114;
	and.b32  	%r793, %r792, 1;
	setp.eq.b32 	%p44, %r793, 1;
	not.pred 	%p45, %p44;
	add.s32 	%r794, %r367, %r1114;
	mul.lo.s32 	%r795, %r794, 5;
	mul.wide.u32 	%rd23, %r795, 4;
	add.s64 	%rd8, %rd5, %rd23;
	@%p45 bra 	$L__BB2_82;
	ld.global.u32 	%r796, [%rd8];
	xor.b32  	%r935, %r935, %r796;
	ld.global.u32 	%r797, [%rd8+4];
	xor.b32  	%r1118, %r1118, %r797;
	ld.global.u32 	%r798, [%rd8+8];
	xor.b32  	%r1117, %r1117, %r798;
	ld.global.u32 	%r799, [%rd8+12];
	xor.b32  	%r1116, %r1116, %r799;
	ld.global.u32 	%r800, [%rd8+16];
	xor.b32  	%r931, %r931, %r800;
$L__BB2_82:
	and.b32  	%r802, %r792, 2;
	setp.eq.s32 	%p46, %r802, 0;
	@%p46 bra 	$L__BB2_84;
	ld.global.u32 	%r803, [%rd8+20];
	xor.b32  	%r935, %r935, %r803;
	ld.global.u32 	%r804, [%rd8+24];
	xor.b32  	%r1118, %r1118, %r804;
	ld.global.u32 	%r805, [%rd8+28];
	xor.b32  	%r1117, %r1117, %r805;
	ld.global.u32 	%r806, [%rd8+32];
	xor.b32  	%r1116, %r1116, %r806;
	ld.global.u32 	%r807, [%rd8+36];
	xor.b32  	%r931, %r931, %r807;
$L__BB2_84:
	and.b32  	%r809, %r792, 4;
	setp.eq.s32 	%p47, %r809, 0;
	@%p47 bra 	$L__BB2_86;
	ld.global.u32 	%r810, [%rd8+40];
	xor.b32  	%r935, %r935, %r810;
	ld.global.u32 	%r811, [%rd8+44];
	xor.b32  	%r1118, %r1118, %r811;
	ld.global.u32 	%r812, [%rd8+48];
	xor.b32  	%r1117, %r1117, %r812;
	ld.global.u32 	%r813, [%rd8+52];
	xor.b32  	%r1116, %r1116, %r813;
	ld.global.u32 	%r814, [%rd8+56];
	xor.b32  	%r931, %r931, %r814;
$L__BB2_86:
	and.b32  	%r816, %r792, 8;
	setp.eq.s32 	%p48, %r816, 0;
	@%p48 bra 	$L__BB2_88;
	ld.global.u32 	%r817, [%rd8+60];
	xor.b32  	%r935, %r935, %r817;
	ld.global.u32 	%r818, [%rd8+64];
	xor.b32  	%r1118, %r1118, %r818;
	ld.global.u32 	%r819, [%rd8+68];
	xor.b32  	%r1117, %r1117, %r819;
	ld.global.u32 	%r820, [%rd8+72];
	xor.b32  	%r1116, %r1116, %r820;
	ld.global.u32 	%r821, [%rd8+76];
	xor.b32  	%r931, %r931, %r821;
$L__BB2_88:
	and.b32  	%r823, %r792, 16;
	setp.eq.s32 	%p49, %r823, 0;
	@%p49 bra 	$L__BB2_90;
	ld.global.u32 	%r824, [%rd8+80];
	xor.b32  	%r935, %r935, %r824;
	ld.global.u32 	%r825, [%rd8+84];
	xor.b32  	%r1118, %r1118, %r825;
	ld.global.u32 	%r826, [%rd8+88];
	xor.b32  	%r1117, %r1117, %r826;
	ld.global.u32 	%r827, [%rd8+92];
	xor.b32  	%r1116, %r1116, %r827;
	ld.global.u32 	%r828, [%rd8+96];
	xor.b32  	%r931, %r931, %r828;
$L__BB2_90:
	and.b32  	%r830, %r792, 32;
	setp.eq.s32 	%p50, %r830, 0;
	@%p50 bra 	$L__BB2_92;
	ld.global.u32 	%r831, [%rd8+100];
	xor.b32  	%r935, %r935, %r831;
	ld.global.u32 	%r832, [%rd8+104];
	xor.b32  	%r1118, %r1118, %r832;
	ld.global.u32 	%r833, [%rd8+108];
	xor.b32  	%r1117, %r1117, %r833;
	ld.global.u32 	%r834, [%rd8+112];
	xor.b32  	%r1116, %r1116, %r834;
	ld.global.u32 	%r835, [%rd8+116];
	xor.b32  	%r931, %r931, %r835;
$L__BB2_92:
	and.b32  	%r837, %r792, 64;
	setp.eq.s32 	%p51, %r837, 0;
	@%p51 bra 	$L__BB2_94;
	ld.global.u32 	%r838, [%rd8+120];
	xor.b32  	%r935, %r935, %r838;
	ld.global.u32 	%r839, [%rd8+124];
	xor.b32  	%r1118, %r1118, %r839;
	ld.global.u32 	%r840, [%rd8+128];
	xor.b32  	%r1117, %r1117, %r840;
	ld.global.u32 	%r841, [%rd8+132];
	xor.b32  	%r1116, %r1116, %r841;
	ld.global.u32 	%r842, [%rd8+136];
	xor.b32  	%r931, %r931, %r842;
$L__BB2_94:
	and.b32  	%r844, %r792, 128;
	setp.eq.s32 	%p52, %r844, 0;
	@%p52 bra 	$L__BB2_96;
	ld.global.u32 	%r845, [%rd8+140];
	xor.b32  	%r935, %r935, %r845;
	ld.global.u32 	%r846, [%rd8+144];
	xor.b32  	%r1118, %r1118, %r846;
	ld.global.u32 	%r847, [%rd8+148];
	xor.b32  	%r1117, %r1117, %r847;
	ld.global.u32 	%r848, [%rd8+152];
	xor.b32  	%r1116, %r1116, %r848;
	ld.global.u32 	%r849, [%rd8+156];
	xor.b32  	%r931, %r931, %r849;
$L__BB2_96:
	and.b32  	%r851, %r792, 256;
	setp.eq.s32 	%p53, %r851, 0;
	@%p53 bra 	$L__BB2_98;
	ld.global.u32 	%r852, [%rd8+160];
	xor.b32  	%r935, %r935, %r852;
	ld.global.u32 	%r853, [%rd8+164];
	xor.b32  	%r1118, %r1118, %r853;
	ld.global.u32 	%r854, [%rd8+168];
	xor.b32  	%r1117, %r1117, %r854;
	ld.global.u32 	%r855, [%rd8+172];
	xor.b32  	%r1116, %r1116, %r855;
	ld.global.u32 	%r856, [%rd8+176];
	xor.b32  	%r931, %r931, %r856;
$L__BB2_98:
	and.b32  	%r858, %r792, 512;
	setp.eq.s32 	%p54, %r858, 0;
	@%p54 bra 	$L__BB2_100;
	ld.global.u32 	%r859, [%rd8+180];
	xor.b32  	%r935, %r935, %r859;
	ld.global.u32 	%r860, [%rd8+184];
	xor.b32  	%r1118, %r1118, %r860;
	ld.global.u32 	%r861, [%rd8+188];
	xor.b32  	%r1117, %r1117, %r861;
	ld.global.u32 	%r862, [%rd8+192];
	xor.b32  	%r1116, %r1116, %r862;
	ld.global.u32 	%r863, [%rd8+196];
	xor.b32  	%r931, %r931, %r863;
$L__BB2_100:
	and.b32  	%r865, %r792, 1024;
	setp.eq.s32 	%p55, %r865, 0;
	@%p55 bra 	$L__BB2_102;
	ld.global.u32 	%r866, [%rd8+200];
	xor.b32  	%r935, %r935, %r866;
	ld.global.u32 	%r867, [%rd8+204];
	xor.b32  	%r1118, %r1118, %r867;
	ld.global.u32 	%r868, [%rd8+208];
	xor.b32  	%r1117, %r1117, %r868;
	ld.global.u32 	%r869, [%rd8+212];
	xor.b32  	%r1116, %r1116, %r869;
	ld.global.u32 	%r870, [%rd8+216];
	xor.b32  	%r931, %r931, %r870;
$L__BB2_102:
	and.b32  	%r872, %r792, 2048;
	setp.eq.s32 	%p56, %r872, 0;
	@%p56 bra 	$L__BB2_104;
	ld.global.u32 	%r873, [%rd8+220];
	xor.b32  	%r935, %r935, %r873;
	ld.global.u32 	%r874, [%rd8+224];
	xor.b32  	%r1118, %r1118, %r874;
	ld.global.u32 	%r875, [%rd8+228];
	xor.b32  	%r1117, %r1117, %r875;
	ld.global.u32 	%r876, [%rd8+232];
	xor.b32  	%r1116, %r1116, %r876;
	ld.global.u32 	%r877, [%rd8+236];
	xor.b32  	%r931, %r931, %r877;
$L__BB2_104:
	and.b32  	%r879, %r792, 4096;
	setp.eq.s32 	%p57, %r879, 0;
	@%p57 bra 	$L__BB2_106;
	ld.global.u32 	%r880, [%rd8+240];
	xor.b32  	%r935, %r935, %r880;
	ld.global.u32 	%r881, [%rd8+244];
	xor.b32  	%r1118, %r1118, %r881;
	ld.global.u32 	%r882, [%rd8+248];
	xor.b32  	%r1117, %r1117, %r882;
	ld.global.u32 	%r883, [%rd8+252];
	xor.b32  	%r1116, %r1116, %r883;
	ld.global.u32 	%r884, [%rd8+256];
	xor.b32  	%r931, %r931, %r884;
$L__BB2_106:
	and.b32  	%r886, %r792, 8192;
	setp.eq.s32 	%p58, %r886, 0;
	@%p58 bra 	$L__BB2_108;
	ld.global.u32 	%r887, [%rd8+260];
	xor.b32  	%r935, %r935, %r887;
	ld.global.u32 	%r888, [%rd8+264];
	xor.b32  	%r1118, %r1118, %r888;
	ld.global.u32 	%r889, [%rd8+268];
	xor.b32  	%r1117, %r1117, %r889;
	ld.global.u32 	%r890, [%rd8+272];
	xor.b32  	%r1116, %r1116, %r890;
	ld.global.u32 	%r891, [%rd8+276];
	xor.b32  	%r931, %r931, %r891;
$L__BB2_108:
	and.b32  	%r893, %r792, 16384;
	setp.eq.s32 	%p59, %r893, 0;
	@%p59 bra 	$L__BB2_110;
	ld.global.u32 	%r894, [%rd8+280];
	xor.b32  	%r935, %r935, %r894;
	ld.global.u32 	%r895, [%rd8+284];
	xor.b32  	%r1118, %r1118, %r895;
	ld.global.u32 	%r896, [%rd8+288];
	xor.b32  	%r1117, %r1117, %r896;
	ld.global.u32 	%r897, [%rd8+292];
	xor.b32  	%r1116, %r1116, %r897;
	ld.global.u32 	%r898, [%rd8+296];
	xor.b32  	%r931, %r931, %r898;
$L__BB2_110:
	and.b32  	%r900, %r792, 32768;
	setp.eq.s32 	%p60, %r900, 0;
	@%p60 bra 	$L__BB2_112;
	ld.global.u32 	%r901, [%rd8+300];
	xor.b32  	%r935, %r935, %r901;
	ld.global.u32 	%r902, [%rd8+304];
	xor.b32  	%r1118, %r1118, %r902;
	ld.global.u32 	%r903, [%rd8+308];
	xor.b32  	%r1117, %r1117, %r903;
	ld.global.u32 	%r904, [%rd8+312];
	xor.b32  	%r1116, %r1116, %r904;
	ld.global.u32 	%r905, [%rd8+316];
	xor.b32  	%r931, %r931, %r905;
$L__BB2_112:
	add.s32 	%r1114, %r1114, 16;
	setp.ne.s32 	%p61, %r1114, 32;
	@%p61 bra 	$L__BB2_80;
	mad.lo.s32 	%r906, %r1108, -31, %r367;
	add.s32 	%r1108, %r906, 1;
	setp.ne.s32 	%p62, %r1108, 5;
	@%p62 bra 	$L__BB2_79;
	st.local.u32 	[%rd1+4], %r935;
	st.local.v2.u32 	[%rd1+8], {%r1118, %r1117};
	st.local.v2.u32 	[%rd1+16], {%r1116, %r931};
$L__BB2_115:
	shr.u64 	%rd27, %rd3, 2;
	add.s32 	%r918, %r918, 1;
	setp.gt.u64 	%p63, %rd3, 3;
	@%p63 bra 	$L__BB2_3;
$L__BB2_116:
	shr.u32 	%r907, %r935, 2;
	xor.b32  	%r908, %r907, %r935;
	shl.b32 	%r909, %r931, 4;
	shl.b32 	%r910, %r908, 1;
	xor.b32  	%r911, %r910, %r909;
	xor.b32  	%r912, %r911, %r908;
	xor.b32  	%r913, %r912, %r931;
	add.s32 	%r914, %r2, %r913;
	add.s32 	%r915, %r914, 362437;
	cvt.rn.f32.u32 	%f3, %r915;
	fma.rn.f32 	%f4, %f3, 0f2F800000, 0f2F000000;
	sub.f32 	%f5, %f2, %f1;
	fma.rn.f32 	%f6, %f5, %f4, %f1;
	cvta.to.global.u64 	%rd24, %rd10;
	shl.b64 	%rd25, %rd2, 2;
	add.s64 	%rd26, %rd24, %rd25;
	st.global.f32 	[%rd26], %f6;
$L__BB2_117:
	ret;

}
	// .globl	_Z23recombine_models_kernelPfS_S_S_iiiiiffm
.visible .entry _Z23recombine_models_kernelPfS_S_S_iiiiiffm(
	.param .u64 .ptr .align 1 _Z23recombine_models_kernelPfS_S_S_iiiiiffm_param_0,
	.param .u64 .ptr .align 1 _Z23recombine_models_kernelPfS_S_S_iiiiiffm_param_1,
	.param .u64 .ptr .align 1 _Z23recombine_models_kernelPfS_S_S_iiiiiffm_param_2,
	.param .u64 .ptr .align 1 _Z23recombine_models_kernelPfS_S_S_iiiiiffm_param_3,
	.param .u32 _Z23recombine_models_kernelPfS_S_S_iiiiiffm_param_4,
	.param .u32 _Z23recombine_models_kernelPfS_S_S_iiiiiffm_param_5,
	.param .u32 _Z23recombine_models_kernelPfS_S_S_iiiiiffm_param_6,
	.param .u32 _Z23recombine_models_kernelPfS_S_S_iiiiiffm_param_7,
	.param .u32 _Z23recombine_models_kernelPfS_S_S_iiiiiffm_param_8,
	.param .f32 _Z23recombine_models_kernelPfS_S_S_iiiiiffm_param_9,
	.param .f32 _Z23recombine_models_kernelPfS_S_S_iiiiiffm_param_10,
	.param .u64 _Z23recombine_models_kernelPfS_S_S_iiiiiffm_param_11
)
{
	.local .align 8 .b8 	__local_depot3[48];
	.reg .b64 	%SP;
	.reg .b64 	%SPL;
	.reg .pred 	%p<69>;
	.reg .b32 	%r<1270>;
	.reg .b32 	%f<21>;
	.reg .b64 	%rd<44>;
	// demoted variable
	.shared .align 4 .u32 _ZZ23recombine_models_kernelPfS_S_S_iiiiiffmE6gen_id;
	mov.u64 	%SPL, __local_depot3;
	ld.param.u32 	%r559, [_Z23recombine_models_kernelPfS_S_S_iiiiiffm_param_4];
	ld.param.u32 	%r560, [_Z23recombine_models_kernelPfS_S_S_iiiiiffm_param_5];
	ld.param.u32 	%r562, [_Z23recombine_models_kernelPfS_S_S_iiiiiffm_param_7];
	ld.param.u32 	%r563, [_Z23recombine_models_kernelPfS_S_S_iiiiiffm_param_8];
	ld.param.f32 	%f7, [_Z23recombine_models_kernelPfS_S_S_iiiiiffm_param_9];
	ld.param.f32 	%f8, [_Z23recombine_models_kernelPfS_S_S_iiiiiffm_param_10];
	ld.param.u64 	%rd14, [_Z23recombine_models_kernelPfS_S_S_iiiiiffm_param_11];
	mov.u32 	%r564, %ctaid.x;
	mov.u32 	%r565, %ntid.x;
	mov.u32 	%r1, %tid.x;
	mad.lo.s32 	%r2, %r564, %r565, %r1;
	add.s32 	%r566, %r560, %r559;
	setp.ge.s32 	%p1, %r2, %r566;
	@%p1 bra 	$L__BB3_125;
	add.u64 	%rd1, %SPL, 0;
	cvt.u32.u64 	%r567, %rd14;
	xor.b32  	%r568, %r567, -1429050551;
	mul.lo.s32 	%r569, %r568, 1099087573;
	{ .reg .b32 tmp; mov.b64 {tmp, %r570}, %rd14; }
	xor.b32  	%r571, %r570, -136515619;
	mul.lo.s32 	%r572, %r571, -1703105765;
	add.s32 	%r573, %r569, %r572;
	add.s32 	%r1266, %r573, 6615241;
	add.s32 	%r998, %r569, 123456789;
	st.local.v2.u32 	[%rd1], {%r1266, %r998};
	xor.b32  	%r997, %r569, 362436069;
	add.s32 	%r996, %r572, 521288629;
	st.local.v2.u32 	[%rd1+8], {%r997, %r996};
	xor.b32  	%r574, %r572, 88675123;
	add.s32 	%r994, %r569, 5783321;
	st.local.v2.u32 	[%rd1+16], {%r574, %r994};
	setp.eq.s32 	%p2, %r2, 0;
	@%p2 bra 	$L__BB3_116;
	cvt.s64.s32 	%rd43, %r2;
	mov.b32 	%r981, 0;
$L__BB3_3:
	mov.u64 	%rd3, %rd43;
	and.b64  	%rd4, %rd3, 3;
	setp.eq.s64 	%p3, %rd4, 0;
	@%p3 bra 	$L__BB3_115;
	mul.wide.u32 	%rd16, %r981, 3200;
	mov.u64 	%rd17, precalc_xorwow_matrix;
	add.s64 	%rd5, %rd17, %rd16;
	mov.b32 	%r994, 0;
	mov.u32 	%r995, %r994;
	mov.u32 	%r996, %r994;
	mov.u32 	%r997, %r994;
	mov.u32 	%r998, %r994;
	mov.u32 	%r987, %r994;
$L__BB3_5:
	mul.wide.u32 	%rd18, %r987, 4;
	add.s64 	%rd19, %rd1, %rd18;
	ld.local.u32 	%r19, [%rd19+4];
	shl.b32 	%r20, %r987, 5;
	mov.b32 	%r993, 0;
$L__BB3_6:
	.pragma "nounroll";
	shr.u32 	%r578, %r19, %r993;
	and.b32  	%r579, %r578, 1;
	setp.eq.b32 	%p4, %r579, 1;
	not.pred 	%p5, %p4;
	add.s32 	%r580, %r20, %r993;
	mul.lo.s32 	%r581, %r580, 5;
	mul.wide.u32 	%rd20, %r581, 4;
	add.s64 	%rd6, %rd5, %rd20;
	@%p5 bra 	$L__BB3_8;
	ld.global.u32 	%r582, [%rd6];
	xor.b32  	%r998, %r998, %r582;
	ld.global.u32 	%r583, [%rd6+4];
	xor.b32  	%r997, %r997, %r583;
	ld.global.u32 	%r584, [%rd6+8];
	xor.b32  	%r996, %r996, %r584;
	ld.global.u32 	%r585, [%rd6+12];
	xor.b32  	%r995, %r995, %r585;
	ld.global.u32 	%r586, [%rd6+16];
	xor.b32  	%r994, %r994, %r586;
$L__BB3_8:
	and.b32  	%r588, %r578, 2;
	setp.eq.s32 	%p6, %r588, 0;
	@%p6 bra 	$L__BB3_10;
	ld.global.u32 	%r589, [%rd6+20];
	xor.b32  	%r998, %r998, %r589;
	ld.global.u32 	%r590, [%rd6+24];
	xor.b32  	%r997, %r997, %r590;
	ld.global.u32 	%r591, [%rd6+28];
	xor.b32  	%r996, %r996, %r591;
	ld.global.u32 	%r592, [%rd6+32];
	xor.b32  	%r995, %r995, %r592;
	ld.global.u32 	%r593, [%rd6+36];
	xor.b32  	%r994, %r994, %r593;
$L__BB3_10:
	and.b32  	%r595, %r578, 4;
	setp.eq.s32 	%p7, %r595, 0;
	@%p7 bra 	$L__BB3_12;
	ld.global.u32 	%r596, [%rd6+40];
	xor.b32  	%r998, %r998, %r596;
	ld.global.u32 	%r597, [%rd6+44];
	xor.b32  	%r997, %r997, %r597;
	ld.global.u32 	%r598, [%rd6+48];
	xor.b32  	%r996, %r996, %r598;
	ld.global.u32 	%r599, [%rd6+52];
	xor.b32  	%r995, %r995, %r599;
	ld.global.u32 	%r600, [%rd6+56];
	xor.b32  	%r994, %r994, %r600;
$L__BB3_12:
	and.b32  	%r602, %r578, 8;
	setp.eq.s32 	%p8, %r602, 0;
	@%p8 bra 	$L__BB3_14;
	ld.global.u32 	%r603, [%rd6+60];
	xor.b32  	%r998, %r998, %r603;
	ld.global.u32 	%r604, [%rd6+64];
	xor.b32  	%r997, %r997, %r604;
	ld.global.u32 	%r605, [%rd6+68];
	xor.b32  	%r996, %r996, %r605;
	ld.global.u32 	%r606, [%rd6+72];
	xor.b32  	%r995, %r995, %r606;
	ld.global.u32 	%r607, [%rd6+76];
	xor.b32  	%r994, %r994, %r607;
$L__BB3_14:
	and.b32  	%r609, %r578, 16;
	setp.eq.s32 	%p9, %r609, 0;
	@%p9 bra 	$L__BB3_16;
	ld.global.u32 	%r610, [%rd6+80];
	xor.b32  	%r998, %r998, %r610;
	ld.global.u32 	%r611, [%rd6+84];
	xor.b32  	%r997, %r997, %r611;
	ld.global.u32 	%r612, [%rd6+88];
	xor.b32  	%r996, %r996, %r612;
	ld.global.u32 	%r613, [%rd6+92];
	xor.b32  	%r995, %r995, %r613;
	ld.global.u32 	%r614, [%rd6+96];
	xor.b32  	%r994, %r994, %r614;
$L__BB3_16:
	and.b32  	%r616, %r578, 32;
	setp.eq.s32 	%p10, %r616, 0;
	@%p10 bra 	$L__BB3_18;
	ld.global.u32 	%r617, [%rd6+100];
	xor.b32  	%r998, %r998, %r617;
	ld.global.u32 	%r618, [%rd6+104];
	xor.b32  	%r997, %r997, %r618;
	ld.global.u32 	%r619, [%rd6+108];
	xor.b32  	%r996, %r996, %r619;
	ld.global.u32 	%r620, [%rd6+112];
	xor.b32  	%r995, %r995, %r620;
	ld.global.u32 	%r621, [%rd6+116];
	xor.b32  	%r994, %r994, %r621;
$L__BB3_18:
	and.b32  	%r623, %r578, 64;
	setp.eq.s32 	%p11, %r623, 0;
	@%p11 bra 	$L__BB3_20;
	ld.global.u32 	%r624, [%rd6+120];
	xor.b32  	%r998, %r998, %r624;
	ld.global.u32 	%r625, [%rd6+124];
	xor.b32  	%r997, %r997, %r625;
	ld.global.u32 	%r626, [%rd6+128];
	xor.b32  	%r996, %r996, %r626;
	ld.global.u32 	%r627, [%rd6+132];
	xor.b32  	%r995, %r995, %r627;
	ld.global.u32 	%r628, [%rd6+136];
	xor.b32  	%r994, %r994, %r628;
$L__BB3_20:
	and.b32  	%r630, %r578, 128;
	setp.eq.s32 	%p12, %r630, 0;
	@%p12 bra 	$L__BB3_22;
	ld.global.u32 	%r631, [%rd6+140];
	xor.b32  	%r998, %r998, %r631;
	ld.global.u32 	%r632, [%rd6+144];
	xor.b32  	%r997, %r997, %r632;
	ld.global.u32 	%r633, [%rd6+148];
	xor.b32  	%r996, %r996, %r633;
	ld.global.u32 	%r634, [%rd6+152];
	xor.b32  	%r995, %r995, %r634;
	ld.global.u32 	%r635, [%rd6+156];
	xor.b32  	%r994, %r994, %r635;
$L__BB3_22:
	and.b32  	%r637, %r578, 256;
	setp.eq.s32 	%p13, %r637, 0;
	@%p13 bra 	$L__BB3_24;
	ld.global.u32 	%r638, [%rd6+160];
	xor.b32  	%r998, %r998, %r638;
	ld.global.u32 	%r639, [%rd6+164];
	xor.b32  	%r997, %r997, %r639;
	ld.global.u32 	%r640, [%rd6+168];
	xor.b32  	%r996, %r996, %r640;
	ld.global.u32 	%r641, [%rd6+172];
	xor.b32  	%r995, %r995, %r641;
	ld.global.u32 	%r642, [%rd6+176];
	xor.b32  	%r994, %r994, %r642;
$L__BB3_24:
	and.b32  	%r644, %r578, 512;
	setp.eq.s32 	%p14, %r644, 0;
	@%p14 bra 	$L__BB3_26;
	ld.global.u32 	%r645, [%rd6+180];
	xor.b32  	%r998, %r998, %r645;
	ld.global.u32 	%r646, [%rd6+184];
	xor.b32  	%r997, %r997, %r646;
	ld.global.u32 	%r647, [%rd6+188];
	xor.b32  	%r996, %r996, %r647;
	ld.global.u32 	%r648, [%rd6+192];
	xor.b32  	%r995, %r995, %r648;
	ld.global.u32 	%r649, [%rd6+196];
	xor.b32  	%r994, %r994, %r649;
$L__BB3_26:
	and.b32  	%r651, %r578, 1024;
	setp.eq.s32 	%p15, %r651, 0;
	@%p15 bra 	$L__BB3_28;
	ld.global.u32 	%r652, [%rd6+200];
	xor.b32  	%r998, %r998, %r652;
	ld.global.u32 	%r653, [%rd6+204];
	xor.b32  	%r997, %r997, %r653;
	ld.global.u32 	%r654, [%rd6+208];
	xor.b32  	%r996, %r996, %r654;
	ld.global.u32 	%r655, [%rd6+212];
	xor.b32  	%r995, %r995, %r655;
	ld.global.u32 	%r656, [%rd6+216];
	xor.b32  	%r994, %r994, %r656;
$L__BB3_28:
	and.b32  	%r658, %r578, 2048;
	setp.eq.s32 	%p16, %r658, 0;
	@%p16 bra 	$L__BB3_30;
	ld.global.u32 	%r659, [%rd6+220];
	xor.b32  	%r998, %r998, %r659;
	ld.global.u32 	%r660, [%rd6+224];
	xor.b32  	%r997, %r997, %r660;
	ld.global.u32 	%r661, [%rd6+228];
	xor.b32  	%r996, %r996, %r661;
	ld.global.u32 	%r662, [%rd6+232];
	xor.b32  	%r995, %r995, %r662;
	ld.global.u32 	%r663, [%rd6+236];
	xor.b32  	%r994, %r994, %r663;
$L__BB3_30:
	and.b32  	%r665, %r578, 4096;
	setp.eq.s32 	%p17, %r665, 0;
	@%p17 bra 	$L__BB3_32;
	ld.global.u32 	%r666, [%rd6+240];
	xor.b32  	%r998, %r998, %r666;
	ld.global.u32 	%r667, [%rd6+244];
	xor.b32  	%r997, %r997, %r667;
	ld.global.u32 	%r668, [%rd6+248];
	xor.b32  	%r996, %r996, %r668;
	ld.global.u32 	%r669, [%rd6+252];
	xor.b32  	%r995, %r995, %r669;
	ld.global.u32 	%r670, [%rd6+256];
	xor.b32  	%r994, %r994, %r670;
$L__BB3_32:
	and.b32  	%r672, %r578, 8192;
	setp.eq.s32 	%p18, %r672, 0;
	@%p18 bra 	$L__BB3_34;
	ld.global.u32 	%r673, [%rd6+260];
	xor.b32  	%r998, %r998, %r673;
	ld.global.u32 	%r674, [%rd6+264];
	xor.b32  	%r997, %r997, %r674;
	ld.global.u32 	%r675, [%rd6+268];
	xor.b32  	%r996, %r996, %r675;
	ld.global.u32 	%r676, [%rd6+272];
	xor.b32  	%r995, %r995, %r676;
	ld.global.u32 	%r677, [%rd6+276];
	xor.b32  	%r994, %r994, %r677;
$L__BB3_34:
	and.b32  	%r679, %r578, 16384;
	setp.eq.s32 	%p19, %r679, 0;
	@%p19 bra 	$L__BB3_36;
	ld.global.u32 	%r680, [%rd6+280];
	xor.b32  	%r998, %r998, %r680;
	ld.global.u32 	%r681, [%rd6+284];
	xor.b32  	%r997, %r997, %r681;
	ld.global.u32 	%r682, [%rd6+288];
	xor.b32  	%r996, %r996, %r682;
	ld.global.u32 	%r683, [%rd6+292];
	xor.b32  	%r995, %r995, %r683;
	ld.global.u32 	%r684, [%rd6+296];
	xor.b32  	%r994, %r994, %r684;
$L__BB3_36:
	and.b32  	%r686, %r578, 32768;
	setp.eq.s32 	%p20, %r686, 0;
	@%p20 bra 	$L__BB3_38;
	ld.global.u32 	%r687, [%rd6+300];
	xor.b32  	%r998, %r998, %r687;
	ld.global.u32 	%r688, [%rd6+304];
	xor.b32  	%r997, %r997, %r688;
	ld.global.u32 	%r689, [%rd6+308];
	xor.b32  	%r996, %r996, %r689;
	ld.global.u32 	%r690, [%rd6+312];
	xor.b32  	%r995, %r995, %r690;
	ld.global.u32 	%r691, [%rd6+316];
	xor.b32  	%r994, %r994, %r691;
$L__BB3_38:
	add.s32 	%r993, %r993, 16;
	setp.ne.s32 	%p21, %r993, 32;
	@%p21 bra 	$L__BB3_6;
	mad.lo.s32 	%r692, %r987, -31, %r20;
	add.s32 	%r987, %r692, 1;
	setp.ne.s32 	%p22, %r987, 5;
	@%p22 bra 	$L__BB3_5;
	st.local.u32 	[%rd1+4], %r998;
	st.local.v2.u32 	[%rd1+8], {%r997, %r996};
	st.local.v2.u32 	[%rd1+16], {%r995, %r994};
	setp.eq.s64 	%p23, %rd4, 1;
	@%p23 bra 	$L__BB3_115;
	mov.b32 	%r994, 0;
	mov.u32 	%r1087, %r994;
	mov.u32 	%r996, %r994;
	mov.u32 	%r997, %r994;
	mov.u32 	%r998, %r994;
	mov.u32 	%r1079, %r994;
$L__BB3_42:
	mul.wide.u32 	%rd21, %r1079, 4;
	add.s64 	%rd22, %rd1, %rd21;
	ld.local.u32 	%r195, [%rd22+4];
	shl.b32 	%r196, %r1079, 5;
	mov.b32 	%r1085, 0;
$L__BB3_43:
	.pragma "nounroll";
	shr.u32 	%r695, %r195, %r1085;
	and.b32  	%r696, %r695, 1;
	setp.eq.b32 	%p24, %r696, 1;
	not.pred 	%p25, %p24;
	add.s32 	%r697, %r196, %r1085;
	mul.lo.s32 	%r698, %r697, 5;
	mul.wide.u32 	%rd23, %r698, 4;
	add.s64 	%rd7, %rd5, %rd23;
	@%p25 bra 	$L__BB3_45;
	ld.global.u32 	%r699, [%rd7];
	xor.b32  	%r998, %r998, %r699;
	ld.global.u32 	%r700, [%rd7+4];
	xor.b32  	%r997, %r997, %r700;
	ld.global.u32 	%r701, [%rd7+8];
	xor.b32  	%r996, %r996, %r701;
	ld.global.u32 	%r702, [%rd7+12];
	xor.b32  	%r1087, %r1087, %r702;
	ld.global.u32 	%r703, [%rd7+16];
	xor.b32  	%r994, %r994, %r703;
$L__BB3_45:
	and.b32  	%r705, %r695, 2;
	setp.eq.s32 	%p26, %r705, 0;
	@%p26 bra 	$L__BB3_47;
	ld.global.u32 	%r706, [%rd7+20];
	xor.b32  	%r998, %r998, %r706;
	ld.global.u32 	%r707, [%rd7+24];
	xor.b32  	%r997, %r997, %r707;
	ld.global.u32 	%r708, [%rd7+28];
	xor.b32  	%r996, %r996, %r708;
	ld.global.u32 	%r709, [%rd7+32];
	xor.b32  	%r1087, %r1087, %r709;
	ld.global.u32 	%r710, [%rd7+36];
	xor.b32  	%r994, %r994, %r710;
$L__BB3_47:
	and.b32  	%r712, %r695, 4;
	setp.eq.s32 	%p27, %r712, 0;
	@%p27 bra 	$L__BB3_49;
	ld.global.u32 	%r713, [%rd7+40];
	xor.b32  	%r998, %r998, %r713;
	ld.global.u32 	%r714, [%rd7+44];
	xor.b32  	%r997, %r997, %r714;
	ld.global.u32 	%r715, [%rd7+48];
	xor.b32  	%r996, %r996, %r715;
	ld.global.u32 	%r716, [%rd7+52];
	xor.b32  	%r1087, %r1087, %r716;
	ld.global.u32 	%r717, [%rd7+56];
	xor.b32  	%r994, %r994, %r717;
$L__BB3_49:
	and.b32  	%r719, %r695, 8;
	setp.eq.s32 	%p28, %r719, 0;
	@%p28 bra 	$L__BB3_51;
	ld.global.u32 	%r720, [%rd7+60];
	xor.b32  	%r998, %r998, %r720;
	ld.global.u32 	%r721, [%rd7+64];
	xor.b32  	%r997, %r997, %r721;
	ld.global.u32 	%r722, [%rd7+68];
	xor.b32  	%r996, %r996, %r722;
	ld.global.u32 	%r723, [%rd7+72];
	xor.b32  	%r1087, %r1087, %r723;
	ld.global.u32 	%r724, [%rd7+76];
	xor.b32  	%r994, %r994, %r724;
$L__BB3_51:
	and.b32  	%r726, %r695, 16;
	setp.eq.s32 	%p29, %r726, 0;
	@%p29 bra 	$L__BB3_53;
	ld.global.u32 	%r727, [%rd7+80];
	xor.b32  	%r998, %r998, %r727;
	ld.global.u32 	%r728, [%rd7+84];
	xor.b32  	%r997, %r997, %r728;
	ld.global.u32 	%r729, [%rd7+88];
	xor.b32  	%r996, %r996, %r729;
	ld.global.u32 	%r730, [%rd7+92];
	xor.b32  	%r1087, %r1087, %r730;
	ld.global.u32 	%r731, [%rd7+96];
	xor.b32  	%r994, %r994, %r731;
$L__BB3_53:
	and.b32  	%r733, %r695, 32;
	setp.eq.s32 	%p30, %r733, 0;
	@%p30 bra 	$L__BB3_55;
	ld.global.u32 	%r734, [%rd7+100];
	xor.b32  	%r998, %r998, %r734;
	ld.global.u32 	%r735, [%rd7+104];
	xor.b32  	%r997, %r997, %r735;
	ld.global.u32 	%r736, [%rd7+108];
	xor.b32  	%r996, %r996, %r736;
	ld.global.u32 	%r737, [%rd7+112];
	xor.b32  	%r1087, %r1087, %r737;
	ld.global.u32 	%r738, [%rd7+116];
	xor.b32  	%r994, %r994, %r738;
$L__BB3_55:
	and.b32  	%r740, %r695, 64;
	setp.eq.s32 	%p31, %r740, 0;
	@%p31 bra 	$L__BB3_57;
	ld.global.u32 	%r741, [%rd7+120];
	xor.b32  	%r998, %r998, %r741;
	ld.global.u32 	%r742, [%rd7+124];
	xor.b32  	%r997, %r997, %r742;
	ld.global.u32 	%r743, [%rd7+128];
	xor.b32  	%r996, %r996, %r743;
	ld.global.u32 	%r744, [%rd7+132];
	xor.b32  	%r1087, %r1087, %r744;
	ld.global.u32 	%r745, [%rd7+136];
	xor.b32  	%r994, %r994, %r745;
$L__BB3_57:
	and.b32  	%r747, %r695, 128;
	setp.eq.s32 	%p32, %r747, 0;
	@%p32 bra 	$L__BB3_59;
	ld.global.u32 	%r748, [%rd7+140];
	xor.b32  	%r998, %r998, %r748;
	ld.global.u32 	%r749, [%rd7+144];
	xor.b32  	%r997, %r997, %r749;
	ld.global.u32 	%r750, [%rd7+148];
	xor.b32  	%r996, %r996, %r750;
	ld.global.u32 	%r751, [%rd7+152];
	xor.b32  	%r1087, %r1087, %r751;
	ld.global.u32 	%r752, [%rd7+156];
	xor.b32  	%r994, %r994, %r752;
$L__BB3_59:
	and.b32  	%r754, %r695, 256;
	setp.eq.s32 	%p33, %r754, 0;
	@%p33 bra 	$L__BB3_61;
	ld.global.u32 	%r755, [%rd7+160];
	xor.b32  	%r998, %r998, %r755;
	ld.global.u32 	%r756, [%rd7+164];
	xor.b32  	%r997, %r997, %r756;
	ld.global.u32 	%r757, [%rd7+168];
	xor.b32  	%r996, %r996, %r757;
	ld.global.u32 	%r758, [%rd7+172];
	xor.b32  	%r1087, %r1087, %r758;
	ld.global.u32 	%r759, [%rd7+176];
	xor.b32  	%r994, %r994, %r759;
$L__BB3_61:
	and.b32  	%r761, %r695, 512;
	setp.eq.s32 	%p34, %r761, 0;
	@%p34 bra 	$L__BB3_63;
	ld.global.u32 	%r762, [%rd7+180];
	xor.b32  	%r998, %r998, %r762;
	ld.global.u32 	%r763, [%rd7+184];
	xor.b32  	%r997, %r997, %r763;
	ld.global.u32 	%r764, [%rd7+188];
	xor.b32  	%r996, %r996, %r764;
	ld.global.u32 	%r765, [%rd7+192];
	xor.b32  	%r1087, %r1087, %r765;
	ld.global.u32 	%r766, [%rd7+196];
	xor.b32  	%r994, %r994, %r766;
$L__BB3_63:
	and.b32  	%r768, %r695, 1024;
	setp.eq.s32 	%p35, %r768, 0;
	@%p35 bra 	$L__BB3_65;
	ld.global.u32 	%r769, [%rd7+200];
	xor.b32  	%r998, %r998, %r769;
	ld.global.u32 	%r770, [%rd7+204];
	xor.b32  	%r997, %r997, %r770;
	ld.global.u32 	%r771, [%rd7+208];
	xor.b32  	%r996, %r996, %r771;
	ld.global.u32 	%r772, [%rd7+212];
	xor.b32  	%r1087, %r1087, %r772;
	ld.global.u32 	%r773, [%rd7+216];
	xor.b32  	%r994, %r994, %r773;
$L__BB3_65:
	and.b32  	%r775, %r695, 2048;
	setp.eq.s32 	%p36, %r775, 0;
	@%p36 bra 	$L__BB3_67;
	ld.global.u32 	%r776, [%rd7+220];
	xor.b32  	%r998, %r998, %r776;
	ld.global.u32 	%r777, [%rd7+224];
	xor.b32  	%r997, %r997, %r777;
	ld.global.u32 	%r778, [%rd7+228];
	xor.b32  	%r996, %r996, %r778;
	ld.global.u32 	%r779, [%rd7+232];
	xor.b32  	%r1087, %r1087, %r779;
	ld.global.u32 	%r780, [%rd7+236];
	xor.b32  	%r994, %r994, %r780;
$L__BB3_67:
	and.b32  	%r782, %r695, 4096;
	setp.eq.s32 	%p37, %r782, 0;
	@%p37 bra 	$L__BB3_69;
	ld.global.u32 	%r783, [%rd7+240];
	xor.b32  	%r998, %r998, %r783;
	ld.global.u32 	%r784, [%rd7+244];
	xor.b32  	%r997, %r997, %r784;
	ld.global.u32 	%r785, [%rd7+248];
	xor.b32  	%r996, %r996, %r785;
	ld.global.u32 	%r786, [%rd7+252];
	xor.b32  	%r1087, %r1087, %r786;
	ld.global.u32 	%r787, [%rd7+256];
	xor.b32  	%r994, %r994, %r787;
$L__BB3_69:
	and.b32  	%r789, %r695, 8192;
	setp.eq.s32 	%p38, %r789, 0;
	@%p38 bra 	$L__BB3_71;
	ld.global.u32 	%r790, [%rd7+260];
	xor.b32  	%r998, %r998, %r790;
	ld.global.u32 	%r791, [%rd7+264];
	xor.b32  	%r997, %r997, %r791;
	ld.global.u32 	%r792, [%rd7+268];
	xor.b32  	%r996, %r996, %r792;
	ld.global.u32 	%r793, [%rd7+272];
	xor.b32  	%r1087, %r1087, %r793;
	ld.global.u32 	%r794, [%rd7+276];
	xor.b32  	%r994, %r994, %r794;
$L__BB3_71:
	and.b32  	%r796, %r695, 16384;
	setp.eq.s32 	%p39, %r796, 0;
	@%p39 bra 	$L__BB3_73;
	ld.global.u32 	%r797, [%rd7+280];
	xor.b32  	%r998, %r998, %r797;
	ld.global.u32 	%r798, [%rd7+284];
	xor.b32  	%r997, %r997, %r798;
	ld.global.u32 	%r799, [%rd7+288];
	xor.b32  	%r996, %r996, %r799;
	ld.global.u32 	%r800, [%rd7+292];
	xor.b32  	%r1087, %r1087, %r800;
	ld.global.u32 	%r801, [%rd7+296];
	xor.b32  	%r994, %r994, %r801;
$L__BB3_73:
	and.b32  	%r803, %r695, 32768;
	setp.eq.s32 	%p40, %r803, 0;
	@%p40 bra 	$L__BB3_75;
	ld.global.u32 	%r804, [%rd7+300];
	xor.b32  	%r998, %r998, %r804;
	ld.global.u32 	%r805, [%rd7+304];
	xor.b32  	%r997, %r997, %r805;
	ld.global.u32 	%r806, [%rd7+308];
	xor.b32  	%r996, %r996, %r806;
	ld.global.u32 	%r807, [%rd7+312];
	xor.b32  	%r1087, %r1087, %r807;
	ld.global.u32 	%r808, [%rd7+316];
	xor.b32  	%r994, %r994, %r808;
$L__BB3_75:
	add.s32 	%r1085, %r1085, 16;
	setp.ne.s32 	%p41, %r1085, 32;
	@%p41 bra 	$L__BB3_43;
	mad.lo.s32 	%r809, %r1079, -31, %r196;
	add.s32 	%r1079, %r809, 1;
	setp.ne.s32 	%p42, %r1079, 5;
	@%p42 bra 	$L__BB3_42;
	st.local.u32 	[%rd1+4], %r998;
	st.local.v2.u32 	[%rd1+8], {%r997, %r996};
	st.local.v2.u32 	[%rd1+16], {%r1087, %r994};
	setp.ne.s64 	%p43, %rd4, 3;
	@%p43 bra 	$L__BB3_115;
	mov.b32 	%r994, 0;
	mov.u32 	%r1179, %r994;
	mov.u32 	%r996, %r994;
	mov.u32 	%r997, %r994;
	mov.u32 	%r998, %r994;
	mov.u32 	%r1171, %r994;
$L__BB3_79:
	mul.wide.u32 	%rd24, %r1171, 4;
	add.s64 	%rd25, %rd1, %rd24;
	ld.local.u32 	%r371, [%rd25+4];
	shl.b32 	%r372, %r1171, 5;
	mov.b32 	%r1177, 0;
$L__BB3_80:
	.pragma "nounroll";
	shr.u32 	%r812, %r371, %r1177;
	and.b32  	%r813, %r812, 1;
	setp.eq.b32 	%p44, %r813, 1;
	not.pred 	%p45, %p44;
	add.s32 	%r814, %r372, %r1177;
	mul.lo.s32 	%r815, %r814, 5;
	mul.wide.u32 	%rd26, %r815, 4;
	add.s64 	%rd8, %rd5, %rd26;
	@%p45 bra 	$L__BB3_82;
	ld.global.u32 	%r816, [%rd8];
	xor.b32  	%r998, %r998, %r816;
	ld.global.u32 	%r817, [%rd8+4];
	xor.b32  	%r997, %r997, %r817;
	ld.global.u32 	%r818, [%rd8+8];
	xor.b32  	%r996, %r996, %r818;
	ld.global.u32 	%r819, [%rd8+12];
	xor.b32  	%r1179, %r1179, %r819;
	ld.global.u32 	%r820, [%rd8+16];
	xor.b32  	%r994, %r994, %r820;
$L__BB3_82:
	and.b32  	%r822, %r812, 2;
	setp.eq.s32 	%p46, %r822, 0;
	@%p46 bra 	$L__BB3_84;
	ld.global.u32 	%r823, [%rd8+20];
	xor.b32  	%r998, %r998, %r823;
	ld.global.u32 	%r824, [%rd8+24];
	xor.b32  	%r997, %r997, %r824;
	ld.global.u32 	%r825, [%rd8+28];
	xor.b32  	%r996, %r996, %r825;
	ld.global.u32 	%r826, [%rd8+32];
	xor.b32  	%r1179, %r1179, %r826;
	ld.global.u32 	%r827, [%rd8+36];
	xor.b32  	%r994, %r994, %r827;
$L__BB3_84:
	and.b32  	%r829, %r812, 4;
	setp.eq.s32 	%p47, %r829, 0;
	@%p47 bra 	$L__BB3_86;
	ld.global.u32 	%r830, [%rd8+40];
	xor.b32  	%r998, %r998, %r830;
	ld.global.u32 	%r831, [%rd8+44];
	xor.b32  	%r997, %r997, %r831;
	ld.global.u32 	%r832, [%rd8+48];
	xor.b32  	%r996, %r996, %r832;
	ld.global.u32 	%r833, [%rd8+52];
	xor.b32  	%r1179, %r1179, %r833;
	ld.global.u32 	%r834, [%rd8+56];
	xor.b32  	%r994, %r994, %r834;
$L__BB3_86:
	and.b32  	%r836, %r812, 8;
	setp.eq.s32 	%p48, %r836, 0;
	@%p48 bra 	$L__BB3_88;
	ld.global.u32 	%r837, [%rd8+60];
	xor.b32  	%r998, %r998, %r837;
	ld.global.u32 	%r838, [%rd8+64];
	xor.b32  	%r997, %r997, %r838;
	ld.global.u32 	%r839, [%rd8+68];
	xor.b32  	%r996, %r996, %r839;
	ld.global.u32 	%r840, [%rd8+72];
	xor.b32  	%r1179, %r1179, %r840;
	ld.global.u32 	%r841, [%rd8+76];
	xor.b32  	%r994, %r994, %r841;
$L__BB3_88:
	and.b32  	%r843, %r812, 16;
	setp.eq.s32 	%p49, %r843, 0;
	@%p49 bra 	$L__BB3_90;
	ld.global.u32 	%r844, [%rd8+80];
	xor.b32  	%r998, %r998, %r844;
	ld.global.u32 	%r845, [%rd8+84];
	xor.b32  	%r997, %r997, %r845;
	ld.global.u32 	%r846, [%rd8+88];
	xor.b32  	%r996, %r996, %r846;
	ld.global.u32 	%r847, [%rd8+92];
	xor.b32  	%r1179, %r1179, %r847;
	ld.global.u32 	%r848, [%rd8+96];
	xor.b32  	%r994, %r994, %r848;
$L__BB3_90:
	and.b32  	%r850, %r812, 32;
	setp.eq.s32 	%p50, %r850, 0;
	@%p50 bra 	$L__BB3_92;
	ld.global.u32 	%r851, [%rd8+100];
	xor.b32  	%r998, %r998, %r851;
	ld.global.u32 	%r852, [%rd8+104];
	xor.b32  	%r997, %r997, %r852;
	ld.global.u32 	%r853, [%rd8+108];
	xor.b32  	%r996, %r996, %r853;
	ld.global.u32 	%r854, [%rd8+112];
	xor.b32  	%r1179, %r1179, %r854;
	ld.global.u32 	%r855, [%rd8+116];
	xor.b32  	%r994, %r994, %r855;
$L__BB3_92:
	and.b32  	%r857, %r812, 64;
	setp.eq.s32 	%p51, %r857, 0;
	@%p51 bra 	$L__BB3_94;
	ld.global.u32 	%r858, [%rd8+120];
	xor.b32  	%r998, %r998, %r858;
	ld.global.u32 	%r859, [%rd8+124];
	xor.b32  	%r997, %r997, %r859;
	ld.global.u32 	%r860, [%rd8+128];
	xor.b32  	%r996, %r996, %r860;
	ld.global.u32 	%r861, [%rd8+132];
	xor.b32  	%r1179, %r1179, %r861;
	ld.global.u32 	%r862, [%rd8+136];
	xor.b32  	%r994, %r994, %r862;
$L__BB3_94:
	and.b32  	%r864, %r812, 128;
	setp.eq.s32 	%p52, %r864, 0;
	@%p52 bra 	$L__BB3_96;
	ld.global.u32 	%r865, [%rd8+140];
	xor.b32  	%r998, %r998, %r865;
	ld.global.u32 	%r866, [%rd8+144];
	xor.b32  	%r997, %r997, %r866;
	ld.global.u32 	%r867, [%rd8+148];
	xor.b32  	%r996, %r996, %r867;
	ld.global.u32 	%r868, [%rd8+152];
	xor.b32  	%r1179, %r1179, %r868;
	ld.global.u32 	%r869, [%rd8+156];
	xor.b32  	%r994, %r994, %r869;
$L__BB3_96:
	and.b32  	%r871, %r812, 256;
	setp.eq.s32 	%p53, %r871, 0;
	@%p53 bra 	$L__BB3_98;
	ld.global.u32 	%r872, [%rd8+160];
	xor.b32  	%r998, %r998, %r872;
	ld.global.u32 	%r873, [%rd8+164];
	xor.b32  	%r997, %r997, %r873;
	ld.global.u32 	%r874, [%rd8+168];
	xor.b32  	%r996, %r996, %r874;
	ld.global.u32 	%r875, [%rd8+172];
	xor.b32  	%r1179, %r1179, %r875;
	ld.global.u32 	%r876, [%rd8+176];
	xor.b32  	%r994, %r994, %r876;
$L__BB3_98:
	and.b32  	%r878, %r812, 512;
	setp.eq.s32 	%p54, %r878, 0;
	@%p54 bra 	$L__BB3_100;
	ld.global.u32 	%r879, [%rd8+180];
	xor.b32  	%r998, %r998, %r879;
	ld.global.u32 	%r880, [%rd8+184];
	xor.b32  	%r997, %r997, %r880;
	ld.global.u32 	%r881, [%rd8+188];
	xor.b32  	%r996, %r996, %r881;
	ld.global.u32 	%r882, [%rd8+192];
	xor.b32  	%r1179, %r1179, %r882;
	ld.global.u32 	%r883, [%rd8+196];
	xor.b32  	%r994, %r994, %r883;
$L__BB3_100:
	and.b32  	%r885, %r812, 1024;
	setp.eq.s32 	%p55, %r885, 0;
	@%p55 bra 	$L__BB3_102;
	ld.global.u32 	%r886, [%rd8+200];
	xor.b32  	%r998, %r998, %r886;
	ld.global.u32 	%r887, [%rd8+204];
	xor.b32  	%r997, %r997, %r887;
	ld.global.u32 	%r888, [%rd8+208];
	xor.b32  	%r996, %r996, %r888;
	ld.global.u32 	%r889, [%rd8+212];
	xor.b32  	%r1179, %r1179, %r889;
	ld.global.u32 	%r890, [%rd8+216];
	xor.b32  	%r994, %r994, %r890;
$L__BB3_102:
	and.b32  	%r892, %r812, 2048;
	setp.eq.s32 	%p56, %r892, 0;
	@%p56 bra 	$L__BB3_104;
	ld.global.u32 	%r893, [%rd8+220];
	xor.b32  	%r998, %r998, %r893;
	ld.global.u32 	%r894, [%rd8+224];
	xor.b32  	%r997, %r997, %r894;
	ld.global.u32 	%r895, [%rd8+228];
	xor.b32  	%r996, %r996, %r895;
	ld.global.u32 	%r896, [%rd8+232];
	xor.b32  	%r1179, %r1179, %r896;
	ld.global.u32 	%r897, [%rd8+236];
	xor.b32  	%r994, %r994, %r897;
$L__BB3_104:
	and.b32  	%r899, %r812, 4096;
	setp.eq.s32 	%p57, %r899, 0;
	@%p57 bra 	$L__BB3_106;
	ld.global.u32 	%r900, [%rd8+240];
	xor.b32  	%r998, %r998, %r900;
	ld.global.u32 	%r901, [%rd8+244];
	xor.b32  	%r997, %r997, %r901;
	ld.global.u32 	%r902, [%rd8+248];
	xor.b32  	%r996, %r996, %r902;
	ld.global.u32 	%r903, [%rd8+252];
	xor.b32  	%r1179, %r1179, %r903;
	ld.global.u32 	%r904, [%rd8+256];
	xor.b32  	%r994, %r994, %r904;
$L__BB3_106:
	and.b32  	%r906, %r812, 8192;
	setp.eq.s32 	%p58, %r906, 0;
	@%p58 bra 	$L__BB3_108;
	ld.global.u32 	%r907, [%rd8+260];
	xor.b32  	%r998, %r998, %r907;
	ld.global.u32 	%r908, [%rd8+264];
	xor.b32  	%r997, %r997, %r908;
	ld.global.u32 	%r909, [%rd8+268];
	xor.b32  	%r996, %r996, %r909;
	ld.global.u32 	%r910, [%rd8+272];
	xor.b32  	%r1179, %r1179, %r910;
	ld.global.u32 	%r911, [%rd8+276];
	xor.b32  	%r994, %r994, %r911;
$L__BB3_108:
	and.b32  	%r913, %r812, 16384;
	setp.eq.s32 	%p59, %r913, 0;
	@%p59 bra 	$L__BB3_110;
	ld.global.u32 	%r914, [%rd8+280];
	xor.b32  	%r998, %r998, %r914;
	ld.global.u32 	%r915, [%rd8+284];
	xor.b32  	%r997, %r997, %r915;
	ld.global.u32 	%r916, [%rd8+288];
	xor.b32  	%r996, %r996, %r916;
	ld.global.u32 	%r917, [%rd8+292];
	xor.b32  	%r1179, %r1179, %r917;
	ld.global.u32 	%r918, [%rd8+296];
	xor.b32  	%r994, %r994, %r918;
$L__BB3_110:
	and.b32  	%r920, %r812, 32768;
	setp.eq.s32 	%p60, %r920, 0;
	@%p60 bra 	$L__BB3_112;
	ld.global.u32 	%r921, [%rd8+300];
	xor.b32  	%r998, %r998, %r921;
	ld.global.u32 	%r922, [%rd8+304];
	xor.b32  	%r997, %r997, %r922;
	ld.global.u32 	%r923, [%rd8+308];
	xor.b32  	%r996, %r996, %r923;
	ld.global.u32 	%r924, [%rd8+312];
	xor.b32  	%r1179, %r1179, %r924;
	ld.global.u32 	%r925, [%rd8+316];
	xor.b32  	%r994, %r994, %r925;
$L__BB3_112:
	add.s32 	%r1177, %r1177, 16;
	setp.ne.s32 	%p61, %r1177, 32;
	@%p61 bra 	$L__BB3_80;
	mad.lo.s32 	%r926, %r1171, -31, %r372;
	add.s32 	%r1171, %r926, 1;
	setp.ne.s32 	%p62, %r1171, 5;
	@%p62 bra 	$L__BB3_79;
	st.local.u32 	[%rd1+4], %r998;
	st.local.v2.u32 	[%rd1+8], {%r997, %r996};
	st.local.v2.u32 	[%rd1+16], {%r1179, %r994};
$L__BB3_115:
	shr.u64 	%rd43, %rd3, 2;
	add.s32 	%r981, %r981, 1;
	setp.gt.u64 	%p63, %rd3, 3;
	@%p63 bra 	$L__BB3_3;
$L__BB3_116:
	setp.ne.s32 	%p64, %r1, 0;
	mov.u32 	%r1268, %r997;
	@%p64 bra 	$L__BB3_118;
	ld.param.u32 	%r976, [_Z23recombine_models_kernelPfS_S_S_iiiiiffm_param_6];
	shr.u32 	%r927, %r998, 2;
	xor.b32  	%r928, %r927, %r998;
	shl.b32 	%r929, %r994, 4;
	shl.b32 	%r930, %r928, 1;
	xor.b32  	%r931, %r930, %r929;
	xor.b32  	%r932, %r931, %r928;
	xor.b32  	%r994, %r932, %r994;
	add.s32 	%r1266, %r1266, 362437;
	add.s32 	%r933, %r994, %r1266;
	and.b32  	%r934, %r933, 1;
	setp.eq.b32 	%p65, %r934, 1;
	selp.b32 	%r935, %r562, %r976, %p65;
	st.shared.u32 	[_ZZ23recombine_models_kernelPfS_S_S_iiiiiffmE6gen_id], %r935;
	mov.u32 	%r1268, %r996;
	mov.u32 	%r998, %r997;
$L__BB3_118:
	bar.sync 	0;
	setp.ge.s32 	%p66, %r2, %r559;
	@%p66 bra 	$L__BB3_122;
	ld.param.u64 	%rd39, [_Z23recombine_models_kernelPfS_S_S_iiiiiffm_param_0];
	ld.shared.u32 	%r956, [_ZZ23recombine_models_kernelPfS_S_S_iiiiiffmE6gen_id];
	mad.lo.s32 	%r957, %r956, %r559, %r2;
	cvta.to.global.u64 	%rd33, %rd39;
	mul.wide.s32 	%rd34, %r957, 4;
	add.s64 	%rd35, %rd33, %rd34;
	ld.global.f32 	%f19, [%rd35];
	shr.u32 	%r958, %r998, 2;
	xor.b32  	%r959, %r958, %r998;
	shl.b32 	%r960, %r994, 4;
	shl.b32 	%r961, %r959, 1;
	xor.b32  	%r962, %r961, %r960;
	xor.b32  	%r963, %r962, %r959;
	xor.b32  	%r556, %r963, %r994;
	add.s32 	%r964, %r1266, %r556;
	add.s32 	%r965, %r964, 362437;
	cvt.rn.f32.u32 	%f14, %r965;
	fma.rn.f32 	%f15, %f14, 0f2F800000, 0f2F000000;
	setp.geu.f32 	%p68, %f15, %f7;
	@%p68 bra 	$L__BB3_121;
	shr.u32 	%r966, %r1268, 2;
	xor.b32  	%r967, %r966, %r1268;
	shl.b32 	%r968, %r556, 4;
	shl.b32 	%r969, %r967, 1;
	xor.b32  	%r970, %r969, %r968;
	xor.b32  	%r971, %r970, %r967;
	xor.b32  	%r972, %r971, %r556;
	add.s32 	%r973, %r1266, %r972;
	add.s32 	%r974, %r973, 724874;
	cvt.rn.f32.u32 	%f16, %r974;
	fma.rn.f32 	%f17, %f16, 0f2F800000, 0f2F000000;
	fma.rn.f32 	%f18, %f17, 0f40000000, 0fBF800000;
	fma.rn.f32 	%f19, %f8, %f18, %f19;
$L__BB3_121:
	ld.param.u64 	%rd41, [_Z23recombine_models_kernelPfS_S_S_iiiiiffm_param_2];
	mad.lo.s32 	%r975, %r563, %r559, %r2;
	cvta.to.global.u64 	%rd36, %rd41;
	mul.wide.s32 	%rd37, %r975, 4;
	add.s64 	%rd38, %rd36, %rd37;
	st.global.f32 	[%rd38], %f19;
	bra.uni 	$L__BB3_125;
$L__BB3_122:
	ld.param.u64 	%rd40, [_Z23recombine_models_kernelPfS_S_S_iiiiiffm_param_1];
	ld.shared.u32 	%r936, [_ZZ23recombine_models_kernelPfS_S_S_iiiiiffmE6gen_id];
	sub.s32 	%r557, %r2, %r559;
	mad.lo.s32 	%r937, %r936, %r560, %r557;
	cvta.to.global.u64 	%rd27, %rd40;
	mul.wide.s32 	%rd28, %r937, 4;
	add.s64 	%rd29, %rd27, %rd28;
	ld.global.f32 	%f20, [%rd29];
	shr.u32 	%r938, %r998, 2;
	xor.b32  	%r939, %r938, %r998;
	shl.b32 	%r940, %r994, 4;
	shl.b32 	%r941, %r939, 1;
	xor.b32  	%r942, %r941, %r940;
	xor.b32  	%r943, %r942, %r939;
	xor.b32  	%r558, %r943, %r994;
	add.s32 	%r944, %r1266, %r558;
	add.s32 	%r945, %r944, 362437;
	cvt.rn.f32.u32 	%f9, %r945;
	fma.rn.f32 	%f10, %f9, 0f2F800000, 0f2F000000;
	setp.geu.f32 	%p67, %f10, %f7;
	@%p67 bra 	$L__BB3_124;
	shr.u32 	%r946, %r1268, 2;
	xor.b32  	%r947, %r946, %r1268;
	shl.b32 	%r948, %r558, 4;
	shl.b32 	%r949, %r947, 1;
	xor.b32  	%r950, %r949, %r948;
	xor.b32  	%r951, %r950, %r947;
	xor.b32  	%r952, %r951, %r558;
	add.s32 	%r953, %r1266, %r952;
	add.s32 	%r954, %r953, 724874;
	cvt.rn.f32.u32 	%f11, %r954;
	fma.rn.f32 	%f12, %f11, 0f2F800000, 0f2F000000;
	fma.rn.f32 	%f13, %f12, 0f40000000, 0fBF800000;
	fma.rn.f32 	%f20, %f8, %f13, %f20;
$L__BB3_124:
	ld.param.u64 	%rd42, [_Z23recombine_models_kernelPfS_S_S_iiiiiffm_param_3];
	mad.lo.s32 	%r955, %r563, %r560, %r557;
	cvta.to.global.u64 	%rd30, %rd42;
	mul.wide.s32 	%rd31, %r955, 4;
	add.s64 	%rd32, %rd30, %rd31;
	st.global.f32 	[%rd32], %f20;
$L__BB3_125:
	ret;

}
	// .globl	_Z36compute_energy_and_occupation_kernelPfPiS0_S_ii
.visible .entry _Z36compute_energy_and_occupation_kernelPfPiS0_S_ii(
	.param .u64 .ptr .align 1 _Z36compute_energy_and_occupation_kernelPfPiS0_S_ii_param_0,
	.param .u64 .ptr .align 1 _Z36compute_energy_and_occupation_kernelPfPiS0_S_ii_param_1,
	.param .u64 .ptr .align 1 _Z36compute_energy_and_occupation_kernelPfPiS0_S_ii_param_2,
	.param .u64 .ptr .align 1 _Z36compute_energy_and_occupation_kernelPfPiS0_S_ii_param_3,
	.param .u32 _Z36compute_energy_and_occupation_kernelPfPiS0_S_ii_param_4,
	.param .u32 _Z36compute_energy_and_occupation_kernelPfPiS0_S_ii_param_5
)
{
	.reg .pred 	%p<5>;
	.reg .b32 	%r<18>;
	.reg .b32 	%f<3>;
	.reg .b64 	%rd<16>;

	ld.param.u64 	%rd1, [_Z36compute_energy_and_occupation_kernelPfPiS0_S_ii_param_0];
	ld.param.u64 	%rd2, [_Z36compute_energy_and_occupation_kernelPfPiS0_S_ii_param_1];
	ld.param.u64 	%rd3, [_Z36compute_energy_and_occupation_kernelPfPiS0_S_ii_param_2];
	ld.param.u64 	%rd4, [_Z36compute_energy_and_occupation_kernelPfPiS0_S_ii_param_3];
	ld.param.u32 	%r7, [_Z36compute_energy_and_occupation_kernelPfPiS0_S_ii_param_4];
	ld.param.u32 	%r6, [_Z36compute_energy_and_occupation_kernelPfPiS0_S_ii_param_5];
	mov.u32 	%r8, %ctaid.x;
	mov.u32 	%r9, %ntid.x;
	mov.u32 	%r10, %tid.x;
	mad.lo.s32 	%r1, %r8, %r9, %r10;
	mov.u32 	%r11, %ctaid.y;
	mov.u32 	%r12, %ntid.y;
	mov.u32 	%r13, %tid.y;
	mad.lo.s32 	%r14, %r11, %r12, %r13;
	max.s32 	%r15, %r1, %r14;
	setp.ge.s32 	%p1, %r15, %r7;
	@%p1 bra 	$L__BB4_3;
	cvta.to.global.u64 	%rd5, %rd2;
	mad.lo.s32 	%r3, %r7, %r14, %r1;
	mul.wide.s32 	%rd6, %r3, 4;
	add.s64 	%rd7, %rd5, %rd6;
	ld.global.u32 	%r4, [%rd7];
	setp.lt.s32 	%p2, %r4, 1;
	setp.gt.s32 	%p3, %r4, %r6;
	or.pred  	%p4, %p2, %p3;
	@%p4 bra 	$L__BB4_3;
	add.s32 	%r16, %r4, -1;
	cvta.to.global.u64 	%rd8, %rd3;
	mul.wide.u32 	%rd9, %r16, 4;
	add.s64 	%rd10, %rd8, %rd9;
	atom.global.add.u32 	%r17, [%rd10], 1;
	cvta.to.global.u64 	%rd11, %rd4;
	add.s64 	%rd12, %rd11, %rd9;
	cvta.to.global.u64 	%rd13, %rd1;
	add.s64 	%rd15, %rd13, %rd6;
	ld.global.f32 	%f1, [%rd15];
	atom.global.add.f32 	%f2, [%rd12], %f1;
$L__BB4_3:
	ret;

}
	// .globl	_Z28find_index_cell_alive_kernelPiS_iS_
.visible .entry _Z28find_index_cell_alive_kernelPiS_iS_(
	.param .u64 .ptr .align 1 _Z28find_index_cell_alive_kernelPiS_iS__param_0,
	.param .u64 .ptr .align 1 _Z28find_index_cell_alive_kernelPiS_iS__param_1,
	.param .u32 _Z28find_index_cell_alive_kernelPiS_iS__param_2,
	.param .u64 .ptr .align 1 _Z28find_index_cell_alive_kernelPiS_iS__param_3
)
{
	.reg .pred 	%p<8>;
	.reg .b32 	%r<28>;
	.reg .b64 	%rd<10>;

	ld.param.u64 	%rd2, [_Z28find_index_cell_alive_kernelPiS_iS__param_0];
	ld.param.u64 	%rd3, [_Z28find_index_cell_alive_kernelPiS_iS__param_1];
	ld.param.u32 	%r8, [_Z28find_index_cell_alive_kernelPiS_iS__param_2];
	ld.param.u64 	%rd4, [_Z28find_index_cell_alive_kernelPiS_iS__param_3];
	cvta.to.global.u64 	%rd1, %rd4;
	mov.u32 	%r1, %tid.x;
	mov.u32 	%r9, %ctaid.x;
	mov.u32 	%r2, %ntid.x;
	mad.lo.s32 	%r3, %r9, %r2, %r1;
	shl.b32 	%r10, %r1, 2;
	mov.u32 	%r11, shared_mem;
	add.s32 	%r4, %r11, %r10;
	mov.b32 	%r12, 0;
	st.shared.u32 	[%r4], %r12;
	setp.ne.s32 	%p1, %r3, 0;
	@%p1 bra 	$L__BB5_2;
	mov.b32 	%r13, 0;
	st.global.u32 	[%rd1], %r13;
$L__BB5_2:
	bar.sync 	0;
	setp.ge.s32 	%p2, %r3, %r8;
	@%p2 bra 	$L__BB5_4;
	cvta.to.global.u64 	%rd5, %rd2;
	mul.wide.s32 	%rd6, %r3, 4;
	add.s64 	%rd7, %rd5, %rd6;
	ld.global.u32 	%r14, [%rd7];
	setp.gt.s32 	%p3, %r14, 0;
	selp.u32 	%r15, 1, 0, %p3;
	selp.b32 	%r16, %r3, 0, %p3;
	cvta.to.global.u64 	%rd8, %rd3;
	add.s64 	%rd9, %rd8, %rd6;
	st.global.u32 	[%rd9], %r16;
	st.shared.u32 	[%r4], %r15;
$L__BB5_4:
	bar.sync 	0;
	shr.u32 	%r17, %r2, 1;
	add.s32 	%r27, %r17, 1;
$L__BB5_5:
	setp.ge.u32 	%p4, %r1, %r27;
	@%p4 bra 	$L__BB5_7;
	add.s32 	%r18, %r27, %r1;
	setp.lt.u32 	%p5, %r18, %r2;
	shl.b32 	%r19, %r27, 2;
	add.s32 	%r20, %r4, %r19;
	ld.shared.u32 	%r21, [%r20];
	selp.b32 	%r22, %r21, 0, %p5;
	ld.shared.u32 	%r23, [%r4];
	add.s32 	%r24, %r22, %r23;
	st.shared.u32 	[%r4], %r24;
$L__BB5_7:
	shr.u32 	%r7, %r27, 1;
	bar.sync 	0;
	setp.gt.u32 	%p6, %r27, 1;
	mov.u32 	%r27, %r7;
	@%p6 bra 	$L__BB5_5;
	setp.ne.s32 	%p7, %r1, 0;
	@%p7 bra 	$L__BB5_10;
	ld.shared.u32 	%r25, [shared_mem];
	atom.global.add.u32 	%r26, [%rd1], %r25;
$L__BB5_10:
	ret;

}
	// .globl	_Z29compact_cell_alive_kernel_pt1PiS_S_i
.visible .entry _Z29compact_cell_alive_kernel_pt1PiS_S_i(
	.param .u64 .ptr .align 1 _Z29compact_cell_alive_kernel_pt1PiS_S_i_param_0,
	.param .u64 .ptr .align 1 _Z29compact_cell_alive_kernel_pt1PiS_S_i_param_1,
	.param .u64 .ptr .align 1 _Z29compact_cell_alive_kernel_pt1PiS_S_i_param_2,
	.param .u32 _Z29compact_cell_alive_kernel_pt1PiS_S_i_param_3
)
{
	.reg .pred 	%p<14>;
	.reg .b32 	%r<100>;
	.reg .b64 	%rd<11>;

	ld.param.u64 	%rd2, [_Z29compact_cell_alive_kernel_pt1PiS_S_i_param_0];
	ld.param.u64 	%rd3, [_Z29compact_cell_alive_kernel_pt1PiS_S_i_param_1];
	ld.param.u64 	%rd4, [_Z29compact_cell_alive_kernel_pt1PiS_S_i_param_2];
	mov.u32 	%r1, %tid.x;
	mov.u32 	%r2, %ntid.x;
	mov.u32 	%r3, %ctaid.x;
	mad.lo.s32 	%r4, %r2, %r3, %r1;
	setp.ne.s32 	%p1, %r4, 0;
	shl.b32 	%r40, %r2, 3;
	mov.u32 	%r41, shared_mem;
	add.s32 	%r5, %r41, %r40;
	@%p1 bra 	$L__BB6_2;
	mov.b32 	%r42, 0;
	st.shared.u32 	[%r5], %r42;
$L__BB6_2:
	cvta.to.global.u64 	%rd5, %rd4;
	ld.global.u32 	%r43, [%rd5];
	setp.ge.s32 	%p2, %r4, %r43;
	cvta.to.global.u64 	%rd6, %rd2;
	mul.wide.s32 	%rd7, %r4, 4;
	add.s64 	%rd1, %rd6, %rd7;
	@%p2 bra 	$L__BB6_4;
	ld.global.u32 	%r44, [%rd1];
	shl.b32 	%r45, %r1, 2;
	add.s32 	%r47, %r41, %r45;
	st.shared.u32 	[%r47], %r44;
	shl.b32 	%r48, %r2, 2;
	add.s32 	%r49, %r47, %r48;
	mov.b32 	%r50, 0;
	st.shared.u32 	[%r49], %r50;
$L__BB6_4:
	bar.sync 	0;
	setp.ne.s32 	%p3, %r1, 0;
	@%p3 bra 	$L__BB6_22;
	and.b32  	%r6, %r2, 3;
	setp.lt.u32 	%p4, %r2, 4;
	mov.b32 	%r93, 0;
	mov.u32 	%r88, %r93;
	@%p4 bra 	$L__BB6_16;
	and.b32  	%r93, %r2, 2044;
	add.s32 	%r85, %r41, 8;
	and.b32  	%r56, %r2, -4;
	neg.s32 	%r86, %r56;
	mov.b32 	%r88, 0;
$L__BB6_7:
	ld.shared.u32 	%r12, [%r85+-8];
	setp.lt.s32 	%p5, %r12, 1;
	@%p5 bra 	$L__BB6_9;
	add.s32 	%r57, %r88, %r2;
	shl.b32 	%r58, %r57, 2;
	add.s32 	%r60, %r41, %r58;
	st.shared.u32 	[%r60], %r12;
	add.s32 	%r88, %r88, 1;
$L__BB6_9:
	ld.shared.u32 	%r15, [%r85+-4];
	setp.lt.s32 	%p6, %r15, 1;
	@%p6 bra 	$L__BB6_11;
	add.s32 	%r61, %r88, %r2;
	shl.b32 	%r62, %r61, 2;
	add.s32 	%r64, %r41, %r62;
	st.shared.u32 	[%r64], %r15;
	add.s32 	%r88, %r88, 1;
$L__BB6_11:
	ld.shared.u32 	%r18, [%r85];
	setp.lt.s32 	%p7, %r18, 1;
	@%p7 bra 	$L__BB6_13;
	add.s32 	%r65, %r88, %r2;
	shl.b32 	%r66, %r65, 2;
	add.s32 	%r68, %r41, %r66;
	st.shared.u32 	[%r68], %r18;
	add.s32 	%r88, %r88, 1;
$L__BB6_13:
	ld.shared.u32 	%r21, [%r85+4];
	setp.lt.s32 	%p8, %r21, 1;
	@%p8 bra 	$L__BB6_15;
	add.s32 	%r69, %r88, %r2;
	shl.b32 	%r70, %r69, 2;
	add.s32 	%r72, %r41, %r70;
	st.shared.u32 	[%r72], %r21;
	add.s32 	%r88, %r88, 1;
$L__BB6_15:
	add.s32 	%r86, %r86, 4;
	add.s32 	%r85, %r85, 16;
	setp.ne.s32 	%p9, %r86, 0;
	@%p9 bra 	$L__BB6_7;
$L__BB6_16:
	setp.eq.s32 	%p10, %r6, 0;
	@%p10 bra 	$L__BB6_21;
	shl.b32 	%r73, %r93, 2;
	add.s32 	%r96, %r41, %r73;
	neg.s32 	%r95, %r6;
$L__BB6_18:
	.pragma "nounroll";
	ld.shared.u32 	%r34, [%r96];
	setp.lt.s32 	%p11, %r34, 1;
	@%p11 bra 	$L__BB6_20;
	add.s32 	%r75, %r88, %r2;
	shl.b32 	%r76, %r75, 2;
	add.s32 	%r78, %r41, %r76;
	st.shared.u32 	[%r78], %r34;
	add.s32 	%r88, %r88, 1;
$L__BB6_20:
	add.s32 	%r96, %r96, 4;
	add.s32 	%r95, %r95, 1;
	setp.ne.s32 	%p12, %r95, 0;
	@%p12 bra 	$L__BB6_18;
$L__BB6_21:
	st.shared.u32 	[%r5], %r88;
	cvta.to.global.u64 	%rd8, %rd3;
	mul.wide.u32 	%rd9, %r3, 4;
	add.s64 	%rd10, %rd8, %rd9;
	st.global.u32 	[%rd10], %r88;
$L__BB6_22:
	bar.sync 	0;
	ld.shared.u32 	%r79, [%r5];
	setp.ge.u32 	%p13, %r1, %r79;
	@%p13 bra 	$L__BB6_24;
	add.s32 	%r80, %r1, %r2;
	shl.b32 	%r81, %r80, 2;
	add.s32 	%r83, %r41, %r81;
	ld.shared.u32 	%r84, [%r83];
	st.global.u32 	[%rd1], %r84;
$L__BB6_24:
	ret;

}
	// .globl	_Z29compact_cell_alive_kernel_pt2PiS_S_ii
.visible .entry _Z29compact_cell_alive_kernel_pt2PiS_S_ii(
	.param .u64 .ptr .align 1 _Z29compact_cell_alive_kernel_pt2PiS_S_ii_param_0,
	.param .u64 .ptr .align 1 _Z29compact_cell_alive_kernel_pt2PiS_S_ii_param_1,
	.param .u64 .ptr .align 1 _Z29compact_cell_alive_kernel_pt2PiS_S_ii_param_2,
	.param .u32 _Z29compact_cell_alive_kernel_pt2PiS_S_ii_param_3,
	.param .u32 _Z29compact_cell_alive_kernel_pt2PiS_S_ii_param_4
)
{
	.reg .pred 	%p<7>;
	.reg .b32 	%r<20>;
	.reg .b64 	%rd<17>;
	// demoted variable
	.shared .align 4 .u32 _ZZ29compact_cell_alive_kernel_pt2PiS_S_iiE10shared_mem_$_0;
	// demoted variable
	.shared .align 4 .u32 _ZZ29compact_cell_alive_kernel_pt2PiS_S_iiE10shared_mem_$_1;
	ld.param.u64 	%rd2, [_Z29compact_cell_alive_kernel_pt2PiS_S_ii_param_0];
	ld.param.u64 	%rd4, [_Z29compact_cell_alive_kernel_pt2PiS_S_ii_param_1];
	ld.param.u64 	%rd3, [_Z29compact_cell_alive_kernel_pt2PiS_S_ii_param_2];
	ld.param.u32 	%r4, [_Z29compact_cell_alive_kernel_pt2PiS_S_ii_param_3];
	ld.param.u32 	%r5, [_Z29compact_cell_alive_kernel_pt2PiS_S_ii_param_4];
	cvta.to.global.u64 	%rd1, %rd4;
	mov.u32 	%r1, %tid.x;
	mov.u32 	%r6, %ntid.x;
	mov.u32 	%r7, %ctaid.x;
	mad.lo.s32 	%r2, %r6, %r7, %r1;
	or.b32  	%r8, %r4, %r1;
	setp.ne.s32 	%p1, %r8, 0;
	@%p1 bra 	$L__BB7_2;
	mov.b32 	%r13, 0;
	st.shared.u32 	[_ZZ29compact_cell_alive_kernel_pt2PiS_S_iiE10shared_mem_$_0], %r13;
	mul.wide.u32 	%rd9, %r4, 4;
	add.s64 	%rd10, %rd1, %rd9;
	ld.global.u32 	%r14, [%rd10];
	st.shared.u32 	[_ZZ29compact_cell_alive_kernel_pt2PiS_S_iiE10shared_mem_$_1], %r14;
	st.global.u32 	[%rd10], %r14;
	bra.uni 	$L__BB7_4;
$L__BB7_2:
	setp.lt.s32 	%p2, %r4, 1;
	setp.ne.s32 	%p3, %r1, 0;
	or.pred  	%p4, %p3, %p2;
	@%p4 bra 	$L__BB7_4;
	add.s32 	%r9, %r4, -1;
	mul.wide.u32 	%rd5, %r9, 4;
	add.s64 	%rd6, %rd1, %rd5;
	ld.global.u32 	%r10, [%rd6];
	st.shared.u32 	[_ZZ29compact_cell_alive_kernel_pt2PiS_S_iiE10shared_mem_$_0], %r10;
	mul.wide.u32 	%rd7, %r4, 4;
	add.s64 	%rd8, %rd1, %rd7;
	ld.global.u32 	%r11, [%rd8];
	st.shared.u32 	[_ZZ29compact_cell_alive_kernel_pt2PiS_S_iiE10shared_mem_$_1], %r11;
	add.s32 	%r12, %r11, %r10;
	st.global.u32 	[%rd8], %r12;
$L__BB7_4:
	bar.sync 	0;
	mad.lo.s32 	%r3, %r5, %r4, %r2;
	ld.shared.u32 	%r15, [_ZZ29compact_cell_alive_kernel_pt2PiS_S_iiE10shared_mem_$_1];
	setp.ge.s32 	%p5, %r2, %r15;
	@%p5 bra 	$L__BB7_7;
	cvta.to.global.u64 	%rd11, %rd3;
	ld.global.u32 	%r16, [%rd11];
	setp.ge.s32 	%p6, %r3, %r16;
	@%p6 bra 	$L__BB7_7;
	cvta.to.global.u64 	%rd12, %rd2;
	ld.shared.u32 	%r17, [_ZZ29compact_cell_alive_kernel_pt2PiS_S_iiE10shared_mem_$_0];
	add.s32 	%r18, %r17, %r2;
	mul.wide.s32 	%rd13, %r3, 4;
	add.s64 	%rd14, %rd12, %rd13;
	ld.global.u32 	%r19, [%rd14];
	mul.wide.s32 	%rd15, %r18, 4;
	add.s64 	%rd16, %rd12, %rd15;
	st.global.u32 	[%rd16], %r19;
$L__BB7_7:
	ret;

}
	// .globl	_Z13vision_kernelPfPiS_iS0_iiS_
.visible .entry _Z13vision_kernelPfPiS_iS0_iiS_(
	.param .u64 .ptr .align 1 _Z13vision_kernelPfPiS_iS0_iiS__param_0,
	.param .u64 .ptr .align 1 _Z13vision_kernelPfPiS_iS0_iiS__param_1,
	.param .u64 .ptr .align 1 _Z13vision_kernelPfPiS_iS0_iiS__param_2,
	.param .u32 _Z13vision_kernelPfPiS_iS0_iiS__param_3,
	.param .u64 .ptr .align 1 _Z13vision_kernelPfPiS_iS0_iiS__param_4,
	.param .u32 _Z13vision_kernelPfPiS_iS0_iiS__param_5,
	.param .u32 _Z13vision_kernelPfPiS_iS0_iiS__param_6,
	.param .u64 .ptr .align 1 _Z13vision_kernelPfPiS_iS0_iiS__param_7
)
{
	.local .align 8 .b8 	__local_depot8[8];
	.reg .b64 	%SP;
	.reg .b64 	%SPL;
	.reg .pred 	%p<2>;
	.reg .b32 	%r<36>;
	.reg .b32 	%f<4>;
	.reg .b64 	%rd<21>;

	mov.u64 	%SPL, __local_depot8;
	cvta.local.u64 	%SP, %SPL;
	ld.param.u64 	%rd1, [_Z13vision_kernelPfPiS_iS0_iiS__param_0];
	ld.param.u64 	%rd2, [_Z13vision_kernelPfPiS_iS0_iiS__param_1];
	ld.param.u64 	%rd3, [_Z13vision_kernelPfPiS_iS0_iiS__param_2];
	ld.param.u32 	%r3, [_Z13vision_kernelPfPiS_iS0_iiS__param_3];
	ld.param.u64 	%rd4, [_Z13vision_kernelPfPiS_iS0_iiS__param_4];
	ld.param.u32 	%r6, [_Z13vision_kernelPfPiS_iS0_iiS__param_5];
	ld.param.u32 	%r5, [_Z13vision_kernelPfPiS_iS0_iiS__param_6];
	ld.param.u64 	%rd5, [_Z13vision_kernelPfPiS_iS0_iiS__param_7];
	mov.u32 	%r7, %tid.x;
	mov.u32 	%r8, %ctaid.x;
	mov.u32 	%r9, %ntid.x;
	mad.lo.s32 	%r1, %r8, %r9, %r7;
	mov.u32 	%r10, %tid.y;
	mov.u32 	%r11, %ctaid.y;
	mov.u32 	%r12, %ntid.y;
	mad.lo.s32 	%r13, %r11, %r12, %r10;
	max.s32 	%r14, %r1, %r13;
	setp.ge.s32 	%p1, %r14, %r6;
	@%p1 bra 	$L__BB8_2;
	add.u64 	%rd6, %SP, 0;
	add.u64 	%rd7, %SPL, 0;
	cvta.to.global.u64 	%rd8, %rd4;
	cvta.to.global.u64 	%rd9, %rd1;
	cvta.to.global.u64 	%rd10, %rd5;
	cvta.to.global.u64 	%rd11, %rd2;
	cvta.to.global.u64 	%rd12, %rd3;
	ld.global.u32 	%r15, [%rd8];
	div.s32 	%r16, %r15, %r3;
	mul.lo.s32 	%r17, %r16, %r3;
	sub.s32 	%r18, %r15, %r17;
	st.local.u32 	[%rd7], %r15;
	mov.u64 	%rd13, $str;
	cvta.global.u64 	%rd14, %rd13;
	{ // callseq 0, 0
	.param .b64 param0;
	st.param.b64 	[param0], %rd14;
	.param .b64 param1;
	st.param.b64 	[param1], %rd6;
	.param .b32 retval0;
	call.uni (retval0), 
	vprintf, 
	(
	param0, 
	param1
	);
	ld.param.b32 	%r19, [retval0];
	} // callseq 0
	shr.u32 	%r21, %r6, 1;
	add.s32 	%r22, %r3, %r13;
	sub.s32 	%r23, %r22, %r21;
	add.s32 	%r24, %r23, %r16;
	rem.s32 	%r25, %r24, %r3;
	add.s32 	%r26, %r3, %r1;
	sub.s32 	%r27, %r26, %r21;
	add.s32 	%r28, %r27, %r18;
	rem.s32 	%r29, %r28, %r3;
	mad.lo.s32 	%r30, %r6, %r13, %r1;
	mul.lo.s32 	%r31, %r5, %r6;
	mad.lo.s32 	%r32, %r25, %r3, %r29;
	mul.wide.s32 	%rd15, %r32, 4;
	add.s64 	%rd16, %rd9, %rd15;
	ld.global.f32 	%f1, [%rd16];
	mad.lo.s32 	%r33, %r31, %r31, %r30;
	mul.lo.s32 	%r34, %r33, 3;
	mul.wide.s32 	%rd17, %r34, 4;
	add.s64 	%rd18, %rd10, %rd17;
	st.global.f32 	[%rd18], %f1;
	add.s64 	%rd19, %rd11, %rd15;
	ld.global.u32 	%r35, [%rd19];
	cvt.rn.f32.s32 	%f2, %r35;
	st.global.f32 	[%rd18+4], %f2;
	add.s64 	%rd20, %rd12, %rd15;
	ld.global.f32 	%f3, [%rd20];
	st.global.f32 	[%rd18+8], %f3;
$L__BB8_2:
	ret;

}


// ===== COMPILED SASS (sm_100) =====

	.target	sm_100

	.elftype	@"ET_EXEC"


//--------------------- .note.nv.tkinfo           --------------------------
	.section	.note.nv.tkinfo,"",@"SHT_NOTE"
	.sectionflags	@"SHF_NOTE_NV_TKINFO"
	.tkinfo
        /*0018*/ 	.word	0x00000002
        /*0030*/ 	.string	""
        /*0030*/ 	.string	"ptxas"
        /*0030*/ 	.string	"Cuda compilation tools, release 13.0, V13.0.88"
        /*0030*/ 	.string	"Build cuda_13.0.r13.0/compiler.36424714_0"
        /*0030*/ 	.string	"-arch sm_100 -m 64 "



//--------------------- .note.nv.cuinfo           --------------------------
	.section	.note.nv.cuinfo,"",@"SHT_NOTE"
	.sectionflags	@"SHF_NOTE_NV_CUINFO"
        /*0018*/ 	.short	0x0002
        /*001a*/ 	.short	0x0064
        /*001c*/ 	.short	0x0082
	.zero		2


//--------------------- .nv.info                  --------------------------
	.section	.nv.info,"",@"SHT_CUDA_INFO"
	.align	4


	//----- nvinfo : EIATTR_REGCOUNT
	.align		4
        /*0000*/ 	.byte	0x04, 0x2f
        /*0002*/ 	.short	(.L_11 - .L_10)
	.align		4
.L_10:
        /*0004*/ 	.word	index@(_Z20add_objects_to_worldPfPiiifff)
        /*0008*/ 	.word	0x0000001f


	//----- nvinfo : EIATTR_FRAME_SIZE
	.align		4
.L_11:
        /*000c*/ 	.byte	0x04, 0x11
        /*000e*/ 	.short	(.L_13 - .L_12)
	.align		4
.L_12:
        /*0010*/ 	.word	index@(_Z20add_objects_to_worldPfPiiifff)
        /*0014*/ 	.word	0x00000030


	//----- nvinfo : EIATTR_REGCOUNT
	.align		4
.L_13:
        /*0018*/ 	.byte	0x04, 0x2f
        /*001a*/ 	.short	(.L_15 - .L_14)
	.align		4
.L_14:
        /*001c*/ 	.word	index@(_Z13add_creaturesPfPiii)
        /*0020*/ 	.word	0x0000001f


	//----- nvinfo : EIATTR_FRAME_SIZE
	.align		4
.L_15:
        /*0024*/ 	.byte	0x04, 0x11
        /*0026*/ 	.short	(.L_17 - .L_16)
	.align		4
.L_16:
        /*0028*/ 	.word	index@(_Z13add_creaturesPfPiii)
        /*002c*/ 	.word	0x00000030


	//----- nvinfo : EIATTR_REGCOUNT
	.align		4
.L_17:
        /*0030*/ 	.byte	0x04, 0x2f
        /*0032*/ 	.short	(.L_19 - .L_18)
	.align		4
.L_18:
        /*0034*/ 	.word	index@(_Z18fill_random_kernelPfiffm)
        /*0038*/ 	.word	0x0000001f


	//----- nvinfo : EIATTR_FRAME_SIZE
	.align		4
.L_19:
        /*003c*/ 	.byte	0x04, 0x11
        /*003e*/ 	.short	(.L_21 - .L_20)
	.align		4
.L_20:
        /*0040*/ 	.word	index@(_Z18fill_random_kernelPfiffm)
        /*0044*/ 	.word	0x00000030


	//----- nvinfo : EIATTR_REGCOUNT
	.align		4
.L_21:
        /*0048*/ 	.byte	0x04, 0x2f
        /*004a*/ 	.short	(.L_23 - .L_22)
	.align		4
.L_22:
        /*004c*/ 	.word	index@(_Z23recombine_models_kernelPfS_S_S_iiiiiffm)
        /*0050*/ 	.word	0x0000001f


	//----- nvinfo : EIATTR_FRAME_SIZE
	.align		4
.L_23:
        /*0054*/ 	.byte	0x04, 0x11
        /*0056*/ 	.short	(.L_25 - .L_24)
	.align		4
.L_24:
        /*0058*/ 	.word	index@(_Z23recombine_models_kernelPfS_S_S_iiiiiffm)
        /*005c*/ 	.word	0x00000030


	//----- nvinfo : EIATTR_REGCOUNT
	.align		4
.L_25:
        /*0060*/ 	.byte	0x04, 0x2f
        /*0062*/ 	.short	(.L_27 - .L_26)
	.align		4
.L_26:
        /*0064*/ 	.word	index@(_Z36compute_energy_and_occupation_kernelPfPiS0_S_ii)
        /*0068*/ 	.word	0x0000000e


	//----- nvinfo : EIATTR_FRAME_SIZE
	.align		4
.L_27:
        /*006c*/ 	.byte	0x04, 0x11
        /*006e*/ 	.short	(.L_29 - .L_28)
	.align		4
.L_28:
        /*0070*/ 	.word	index@(_Z36compute_energy_and_occupation_kernelPfPiS0_S_ii)
        /*0074*/ 	.word	0x00000000


	//----- nvinfo : EIATTR_REGCOUNT
	.align		4
.L_29:
        /*0078*/ 	.byte	0x04, 0x2f
        /*007a*/ 	.short	(.L_31 - .L_30)
	.align		4
.L_30:
        /*007c*/ 	.word	index@(_Z28find_index_cell_alive_kernelPiS_iS_)
        /*0080*/ 	.word	0x0000000e


	//----- nvinfo : EIATTR_FRAME_SIZE
	.align		4
.L_31:
        /*0084*/ 	.byte	0x04, 0x11
        /*0086*/ 	.short	(.L_33 - .L_32)
	.align		4
.L_32:
        /*0088*/ 	.word	index@(_Z28find_index_cell_alive_kernelPiS_iS_)
        /*008c*/ 	.word	0x00000000


	//----- nvinfo : EIATTR_REGCOUNT
	.align		4
.L_33:
        /*0090*/ 	.byte	0x04, 0x2f
        /*0092*/ 	.short	(.L_35 - .L_34)
	.align		4
.L_34:
        /*0094*/ 	.word	index@(_Z29compact_cell_alive_kernel_pt1PiS_S_i)
        /*0098*/ 	.word	0x00000016


	//----- nvinfo : EIATTR_FRAME_SIZE
	.align		4
.L_35:
        /*009c*/ 	.byte	0x04, 0x11
        /*009e*/ 	.short	(.L_37 - .L_36)
	.align		4
.L_36:
        /*00a0*/ 	.word	index@(_Z29compact_cell_alive_kernel_pt1PiS_S_i)
        /*00a4*/ 	.word	0x00000000


	//----- nvinfo : EIATTR_REGCOUNT
	.align		4
.L_37:
        /*00a8*/ 	.byte	0x04, 0x2f
        /*00aa*/ 	.short	(.L_39 - .L_38)
	.align		4
.L_38:
        /*00ac*/ 	.word	index@(_Z29compact_cell_alive_kernel_pt2PiS_S_ii)
        /*00b0*/ 	.word	0x0000000e


	//----- nvinfo : EIATTR_FRAME_SIZE
	.align		4
.L_39:
        /*00b4*/ 	.byte	0x04, 0x11
        /*00b6*/ 	.short	(.L_41 - .L_40)
	.align		4
.L_40:
        /*00b8*/ 	.word	index@(_Z29compact_cell_alive_kernel_pt2PiS_S_ii)
        /*00bc*/ 	.word	0x00000000


	//----- nvinfo : EIATTR_REGCOUNT
	.align		4
.L_41:
        /*00c0*/ 	.byte	0x04, 0x2f
        /*00c2*/ 	.short	(.L_43 - .L_42)
	.align		4
.L_42:
        /*00c4*/ 	.word	index@(_Z13vision_kernelPfPiS_iS0_iiS_)
        /*00c8*/ 	.word	0x00000018


	//----- nvinfo : EIATTR_FRAME_SIZE
	.align		4
.L_43:
        /*00cc*/ 	.byte	0x04, 0x11
        /*00ce*/ 	.short	(.L_45 - .L_44)
	.align		4
.L_44:
        /*00d0*/ 	.word	index@(_Z13vision_kernelPfPiS_iS0_iiS_)
        /*00d4*/ 	.word	0x00000008


	//----- nvinfo : EIATTR_MIN_STACK_SIZE
	.align		4
.L_45:
        /*00d8*/ 	.byte	0x04, 0x12
        /*00da*/ 	.short	(.L_47 - .L_46)
	.align		4
.L_46:
        /*00dc*/ 	.word	index@(_Z13vision_kernelPfPiS_iS0_iiS_)
        /*00e0*/ 	.word	0x00000008


	//----- nvinfo : EIATTR_MIN_STACK_SIZE
	.align		4
.L_47:
        /*00e4*/ 	.byte	0x04, 0x12
        /*00e6*/ 	.short	(.L_49 - .L_48)
	.align		4
.L_48:
        /*00e8*/ 	.word	index@(_Z29compact_cell_alive_kernel_pt2PiS_S_ii)
        /*00ec*/ 	.word	0x00000000


	//----- nvinfo : EIATTR_MIN_STACK_SIZE
	.align		4
.L_49:
        /*00f0*/ 	.byte	0x04, 0x12
        /*00f2*/ 	.short	(.L_51 - .L_50)
	.align		4
.L_50:
        /*00f4*/ 	.word	index@(_Z29compact_cell_alive_kernel_pt1PiS_S_i)
        /*00f8*/ 	.word	0x00000000


	//----- nvinfo : EIATTR_MIN_STACK_SIZE
	.align		4
.L_51:
        /*00fc*/ 	.byte	0x04, 0x12
        /*00fe*/ 	.short	(.L_53 - .L_52)
	.align		4
.L_52:
        /*0100*/ 	.word	index@(_Z28find_index_cell_alive_kernelPiS_iS_)
        /*0104*/ 	.word	0x00000000


	//----- nvinfo : EIATTR_MIN_STACK_SIZE
	.align		4
.L_53:
        /*0108*/ 	.byte	0x04, 0x12
        /*010a*/ 	.short	(.L_55 - .L_54)
	.align		4
.L_54:
        /*010c*/ 	.word	index@(_Z36compute_energy_and_occupation_kernelPfPiS0_S_ii)
        /*0110*/ 	.word	0x00000000


	//----- nvinfo : EIATTR_MIN_STACK_SIZE
	.align		4
.L_55:
        /*0114*/ 	.byte	0x04, 0x12
        /*0116*/ 	.short	(.L_57 - .L_56)
	.align		4
.L_56:
        /*0118*/ 	.word	index@(_Z23recombine_models_kernelPfS_S_S_iiiiiffm)
        /*011c*/ 	.word	0x00000030


	//----- nvinfo : EIATTR_MIN_STACK_SIZE
	.align		4
.L_57:
        /*0120*/ 	.byte	0x04, 0x12
        /*0122*/ 	.short	(.L_59 - .L_58)
	.align		4
.L_58:
        /*0124*/ 	.word	index@(_Z18fill_random_kernelPfiffm)
        /*0128*/ 	.word	0x00000030


	//----- nvinfo : EIATTR_MIN_STACK_SIZE
	.align		4
.L_59:
        /*012c*/ 	.byte	0x04, 0x12
        /*012e*/ 	.short	(.L_61 - .L_60)
	.align		4
.L_60:
        /*0130*/ 	.word	index@(_Z13add_creaturesPfPiii)
        /*0134*/ 	.word	0x00000030


	//----- nvinfo : EIATTR_MIN_STACK_SIZE
	.align		4
.L_61:
        /*0138*/ 	.byte	0x04, 0x12
        /*013a*/ 	.short	(.L_63 - .L_62)
	.align		4
.L_62:
        /*013c*/ 	.word	index@(_Z20add_objects_to_worldPfPiiifff)
        /*0140*/ 	.word	0x00000030
.L_63:


//--------------------- .nv.compat                --------------------------
	.section	.nv.compat,"",@"SHT_CUDA_COMPAT_INFO"
	.align	4
        /*0000*/ 	.byte	0x02, 0x09, 0x00, 0x00, 0x02, 0x02, 0x01, 0x00, 0x02, 0x05, 0x05, 0x00, 0x03, 0x07, 0x01, 0x01
        /*0010*/ 	.byte	0x02, 0x03, 0x00, 0x00, 0x02, 0x06, 0x01, 0x00, 0x04, 0x0b, 0x08, 0x00, 0x09, 0x00, 0x00, 0x00
        /*0020*/ 	.byte	0x00, 0x00, 0x00, 0x00


//--------------------- .nv.info._Z13vision_kernelPfPiS_iS0_iiS_ --------------------------
	.section	.nv.info._Z13vision_kernelPfPiS_iS0_iiS_,"",@"SHT_CUDA_INFO"
	.sectionflags	@""
	.align	4


	//----- nvinfo : EIATTR_CUDA_API_VERSION
	.align		4
        /*0000*/ 	.byte	0x04, 0x37
        /*0002*/ 	.short	(.L_65 - .L_64)
.L_64:
        /*0004*/ 	.word	0x00000082


	//----- nvinfo : EIATTR_KPARAM_INFO
	.align		4
.L_65:
        /*0008*/ 	.byte	0x04, 0x17
        /*000a*/ 	.short	(.L_67 - .L_66)
.L_66:
        /*000c*/ 	.word	0x00000000
        /*0010*/ 	.short	0x0007
        /*0012*/ 	.short	0x0030
        /*0014*/ 	.byte	0x00, 0xf5, 0x21, 0x00


	//----- nvinfo : EIATTR_KPARAM_INFO
	.align		4
.L_67:
        /*0018*/ 	.byte	0x04, 0x17
        /*001a*/ 	.short	(.L_69 - .L_68)
.L_68:
        /*001c*/ 	.word	0x00000000
        /*0020*/ 	.short	0x0006
        /*0022*/ 	.short	0x002c
        /*0024*/ 	.byte	0x00, 0xf0, 0x11, 0x00


	//----- nvinfo : EIATTR_KPARAM_INFO
	.align		4
.L_69:
        /*0028*/ 	.byte	0x04, 0x17
        /*002a*/ 	.short	(.L_71 - .L_70)
.L_70:
        /*002c*/ 	.word	0x00000000
        /*0030*/ 	.short	0x0005
        /*0032*/ 	.short	0x0028
        /*0034*/ 	.byte	0x00, 0xf0, 0x11, 0x00


	//----- nvinfo : EIATTR_KPARAM_INFO
	.align		4
.L_71:
        /*0038*/ 	.byte	0x04, 0x17
        /*003a*/ 	.short	(.L_73 - .L_72)
.L_72:
        /*003c*/ 	.word	0x00000000
        /*0040*/ 	.short	0x0004
        /*0042*/ 	.short	0x0020
        /*0044*/ 	.byte	0x00, 0xf5, 0x21, 0x00


	//----- nvinfo : EIATTR_KPARAM_INFO
	.align		4
.L_73:
        /*0048*/ 	.byte	0x04, 0x17
        /*004a*/ 	.short	(.L_75 - .L_74)
.L_74:
        /*004c*/ 	.word	0x00000000
        /*0050*/ 	.short	0x0003
        /*0052*/ 	.short	0x0018
        /*0054*/ 	.byte	0x00, 0xf0, 0x11, 0x00


	//----- nvinfo : EIATTR_KPARAM_INFO
	.align		4
.L_75:
        /*0058*/ 	.byte	0x04, 0x17
        /*005a*/ 	.short	(.L_77 - .L_76)
.L_76:
        /*005c*/ 	.word	0x00000000
        /*0060*/ 	.short	0x0002
        /*0062*/ 	.short	0x0010
        /*0064*/ 	.byte	0x00, 0xf5, 0x21, 0x00


	//----- nvinfo : EIATTR_KPARAM_INFO
	.align		4
.L_77:
        /*0068*/ 	.byte	0x04, 0x17
        /*006a*/ 	.short	(.L_79 - .L_78)
.L_78:
        /*006c*/ 	.word	0x00000000
        /*0070*/ 	.short	0x0001
        /*0072*/ 	.short	0x0008
        /*0074*/ 	.byte	0x00, 0xf5, 0x21, 0x00


	//----- nvinfo : EIATTR_KPARAM_INFO
	.align		4
.L_79:
        /*0078*/ 	.byte	0x04, 0x17
        /*007a*/ 	.short	(.L_81 - .L_80)
.L_80:
        /*007c*/ 	.word	0x00000000
        /*0080*/ 	.short	0x0000
        /*0082*/ 	.short	0x0000
        /*0084*/ 	.byte	0x00, 0xf5, 0x21, 0x00


	//----- nvinfo : EIATTR_SPARSE_MMA_MASK
	.align		4
.L_81:
        /*0088*/ 	.byte	0x03, 0x50
        /*008a*/ 	.short	0x0000


	//----- nvinfo : EIATTR_MAXREG_COUNT
	.align		4
        /*008c*/ 	.byte	0x03, 0x1b
        /*008e*/ 	.short	0x00ff


	//----- nvinfo : EIATTR_EXTERNS
	.align		4
        /*0090*/ 	.byte	0x04, 0x0f
        /*0092*/ 	.short	(.L_83 - .L_82)


	//   ....[0]....
	.align		4
.L_82:
        /*0094*/ 	.word	index@(vprintf)


	//----- nvinfo : EIATTR_MERCURY_ISA_VERSION
	.align		4
.L_83:
        /*0098*/ 	.byte	0x03, 0x5f
        /*009a*/ 	.short	0x0101


	//----- nvinfo : EIATTR_VRC_CTA_INIT_COUNT
	.align		4
        /*009c*/ 	.byte	0x02, 0x4a
	.zero		1
	.zero		1


	//----- nvinfo : EIATTR_SYSCALL_OFFSETS
	.align		4
        /*00a0*/ 	.byte	0x04, 0x46
        /*00a2*/ 	.short	(.L_85 - .L_84)


	//   ....[0]....
.L_84:
        /*00a4*/ 	.word	0x00000360


	//----- nvinfo : EIATTR_EXIT_INSTR_OFFSETS
	.align		4
.L_85:
        /*00a8*/ 	.byte	0x04, 0x1c
        /*00aa*/ 	.short	(.L_87 - .L_86)


	//   ....[0]....
.L_86:
        /*00ac*/ 	.word	0x00000110


	//   ....[1]....
        /*00b0*/ 	.word	0x00000750


	//----- nvinfo : EIATTR_CRS_STACK_SIZE
	.align		4
.L_87:
        /*00b4*/ 	.byte	0x04, 0x1e
        /*00b6*/ 	.short	(.L_89 - .L_88)
.L_88:
        /*00b8*/ 	.word	0x00000000


	//----- nvinfo : EIATTR_CBANK_PARAM_SIZE
	.align		4
.L_89:
        /*00bc*/ 	.byte	0x03, 0x19
        /*00be*/ 	.short	0x0038


	//----- nvinfo : EIATTR_PARAM_CBANK
	.align		4
        /*00c0*/ 	.byte	0x04, 0x0a
        /*00c2*/ 	.short	(.L_91 - .L_90)
	.align		4
.L_90:
        /*00c4*/ 	.word	index@(.nv.constant0._Z13vision_kernelPfPiS_iS0_iiS_)
        /*00c8*/ 	.short	0x0380
        /*00ca*/ 	.short	0x0038


	//----- nvinfo : EIATTR_SW_WAR
	.align		4
.L_91:
        /*00cc*/ 	.byte	0x04, 0x36
        /*00ce*/ 	.short	(.L_93 - .L_92)
.L_92:
        /*00d0*/ 	.word	0x00000008
.L_93:


//--------------------- .nv.info._Z29compact_cell_alive_kernel_pt2PiS_S_ii --------------------------
	.section	.nv.info._Z29compact_cell_alive_kernel_pt2PiS_S_ii,"",@"SHT_CUDA_INFO"
	.sectionflags	@""
	.align	4


	//----- nvinfo : EIATTR_CUDA_API_VERSION
	.align		4
        /*0000*/ 	.byte	0x04, 0x37
        /*0002*/ 	.short	(.L_95 - .L_94)
.L_94:
        /*0004*/ 	.word	0x00000082


	//----- nvinfo : EIATTR_KPARAM_INFO
	.align		4
.L_95:
        /*0008*/ 	.byte	0x04, 0x17
        /*000a*/ 	.short	(.L_97 - .L_96)
.L_96:
        /*000c*/ 	.word	0x00000000
        /*0010*/ 	.short	0x0004
        /*0012*/ 	.short	0x001c
        /*0014*/ 	.byte	0x00, 0xf0, 0x11, 0x00


	//----- nvinfo : EIATTR_KPARAM_INFO
	.align		4
.L_97:
        /*0018*/ 	.byte	0x04, 0x17
        /*001a*/ 	.short	(.L_99 - .L_98)
.L_98:
        /*001c*/ 	.word	0x00000000
        /*0020*/ 	.short	0x0003
        /*0022*/ 	.short	0x0018
        /*0024*/ 	.byte	0x00, 0xf0, 0x11, 0x00


	//----- nvinfo : EIATTR_KPARAM_INFO
	.align		4
.L_99:
        /*0028*/ 	.byte	0x04, 0x17
        /*002a*/ 	.short	(.L_101 - .L_100)
.L_100:
        /*002c*/ 	.word	0x00000000
        /*0030*/ 	.short	0x0002
        /*0032*/ 	.short	0x0010
        /*0034*/ 	.byte	0x00, 0xf5, 0x21, 0x00


	//----- nvinfo : EIATTR_KPARAM_INFO
	.align		4
.L_101:
        /*0038*/ 	.byte	0x04, 0x17
        /*003a*/ 	.short	(.L_103 - .L_102)
.L_102:
        /*003c*/ 	.word	0x00000000
        /*0040*/ 	.short	0x0001
        /*0042*/ 	.short	0x0008
        /*0044*/ 	.byte	0x00, 0xf5, 0x21, 0x00


	//----- nvinfo : EIATTR_KPARAM_INFO
	.align		4
.L_103:
        /*0048*/ 	.byte	0x04, 0x17
        /*004a*/ 	.short	(.L_105 - .L_104)
.L_104:
        /*004c*/ 	.word	0x00000000
        /*0050*/ 	.short	0x0000
        /*0052*/ 	.short	0x0000
        /*0054*/ 	.byte	0x00, 0xf5, 0x21, 0x00


	//----- nvinfo : EIATTR_SPARSE_MMA_MASK
	.align		4
.L_105:
        /*0058*/ 	.byte	0x03, 0x50
        /*005a*/ 	.short	0x0000


	//----- nvinfo : EIATTR_MAXREG_COUNT
	.align		4
        /*005c*/ 	.byte	0x03, 0x1b
        /*005e*/ 	.short	0x00ff


	//----- nvinfo : EIATTR_NUM_BARRIERS
	.align		4
        /*0060*/ 	.byte	0x02, 0x4c
        /*0062*/ 	.byte	0x01
	.zero		1


	//----- nvinfo : EIATTR_MERCURY_ISA_VERSION
	.align		4
        /*0064*/ 	.byte	0x03, 0x5f
        /*0066*/ 	.short	0x0101


	//----- nvinfo : EIATTR_VRC_CTA_INIT_COUNT
	.align		4
        /*0068*/ 	.byte	0x02, 0x4a
	.zero		1
	.zero		1


	//----- nvinfo : EIATTR_EXIT_INSTR_OFFSETS
	.align		4
        /*006c*/ 	.byte	0x04, 0x1c
        /*006e*/ 	.short	(.L_107 - .L_106)


	//   ....[0]....
.L_106:
        /*0070*/ 	.word	0x000002c0


	//   ....[1]....
        /*0074*/ 	.word	0x00000300


	//   ....[2]....
        /*0078*/ 	.word	0x00000370


	//----- nvinfo : EIATTR_CRS_STACK_SIZE
	.align		4
.L_107:
        /*007c*/ 	.byte	0x04, 0x1e
        /*007e*/ 	.short	(.L_109 - .L_108)
.L_108:
        /*0080*/ 	.word	0x00000000


	//----- nvinfo : EIATTR_CBANK_PARAM_SIZE
	.align		4
.L_109:
        /*0084*/ 	.byte	0x03, 0x19
        /*0086*/ 	.short	0x0020


	//----- nvinfo : EIATTR_PARAM_CBANK
	.align		4
        /*0088*/ 	.byte	0x04, 0x0a
        /*008a*/ 	.short	(.L_111 - .L_110)
	.align		4
.L_110:
        /*008c*/ 	.word	index@(.nv.constant0._Z29compact_cell_alive_kernel_pt2PiS_S_ii)
        /*0090*/ 	.short	0x0380
        /*0092*/ 	.short	0x0020


	//----- nvinfo : EIATTR_SW_WAR
	.align		4
.L_111:
        /*0094*/ 	.byte	0x04, 0x36
        /*0096*/ 	.short	(.L_113 - .L_112)
.L_112:
        /*0098*/ 	.word	0x00000008
.L_113:


//--------------------- .nv.info._Z29compact_cell_alive_kernel_pt1PiS_S_i --------------------------
	.section	.nv.info._Z29compact_cell_alive_kernel_pt1PiS_S_i,"",@"SHT_CUDA_INFO"
	.sectionflags	@""
	.align	4


	//----- nvinfo : EIATTR_CUDA_API_VERSION
	.align		4
        /*0000*/ 	.byte	0x04, 0x37
        /*0002*/ 	.short	(.L_115 - .L_114)
.L_114:
        /*0004*/ 	.word	0x00000082


	//----- nvinfo : EIATTR_KPARAM_INFO
	.align		4
.L_115:
        /*0008*/ 	.byte	0x04, 0x17
        /*000a*/ 	.short	(.L_117 - .L_116)
.L_116:
        /*000c*/ 	.word	0x00000000
        /*0010*/ 	.short	0x0003
        /*0012*/ 	.short	0x0018
        /*0014*/ 	.byte	0x00, 0xf0, 0x11, 0x00


	//----- nvinfo : EIATTR_KPARAM_INFO
	.align		4
.L_117:
        /*0018*/ 	.byte	0x04, 0x17
        /*001a*/ 	.short	(.L_119 - .L_118)
.L_118:
        /*001c*/ 	.word	0x00000000
        /*0020*/ 	.short	0x0002
        /*0022*/ 	.short	0x0010
        /*0024*/ 	.byte	0x00, 0xf5, 0x21, 0x00


	//----- nvinfo : EIATTR_KPARAM_INFO
	.align		4
.L_119:
        /*0028*/ 	.byte	0x04, 0x17
        /*002a*/ 	.short	(.L_121 - .L_120)
.L_120:
        /*002c*/ 	.word	0x00000000
        /*0030*/ 	.short	0x0001
        /*0032*/ 	.short	0x0008
        /*0034*/ 	.byte	0x00, 0xf5, 0x21, 0x00


	//----- nvinfo : EIATTR_KPARAM_INFO
	.align		4
.L_121:
        /*0038*/ 	.byte	0x04, 0x17
        /*003a*/ 	.short	(.L_123 - .L_122)
.L_122:
        /*003c*/ 	.word	0x00000000
        /*0040*/ 	.short	0x0000
        /*0042*/ 	.short	0x0000
        /*0044*/ 	.byte	0x00, 0xf5, 0x21, 0x00


	//----- nvinfo : EIATTR_SPARSE_MMA_MASK
	.align		4
.L_123:
        /*0048*/ 	.byte	0x03, 0x50
        /*004a*/ 	.short	0x0000


	//----- nvinfo : EIATTR_MAXREG_COUNT
	.align		4
        /*004c*/ 	.byte	0x03, 0x1b
        /*004e*/ 	.short	0x00ff


	//----- nvinfo : EIATTR_NUM_BARRIERS
	.align		4
        /*0050*/ 	.byte	0x02, 0x4c
        /*0052*/ 	.byte	0x01
	.zero		1


	//----- nvinfo : EIATTR_MERCURY_ISA_VERSION
	.align		4
        /*0054*/ 	.byte	0x03, 0x5f
        /*0056*/ 	.short	0x0101


	//----- nvinfo : EIATTR_VRC_CTA_INIT_COUNT
	.align		4
        /*0058*/ 	.byte	0x02, 0x4a
	.zero		1
	.zero		1


	//----- nvinfo : EIATTR_EXIT_INSTR_OFFSETS
	.align		4
        /*005c*/ 	.byte	0x04, 0x1c
        /*005e*/ 	.short	(.L_125 - .L_124)


	//   ....[0]....
.L_124:
        /*0060*/ 	.word	0x00000fb0


	//   ....[1]....
        /*0064*/ 	.word	0x00001000


	//----- nvinfo : EIATTR_CRS_STACK_SIZE
	.align		4
.L_125:
        /*0068*/ 	.byte	0x04, 0x1e
        /*006a*/ 	.short	(.L_127 - .L_126)
.L_126:
        /*006c*/ 	.word	0x00000000


	//----- nvinfo : EIATTR_CBANK_PARAM_SIZE
	.align		4
.L_127:
        /*0070*/ 	.byte	0x03, 0x19
        /*0072*/ 	.short	0x001c


	//----- nvinfo : EIATTR_PARAM_CBANK
	.align		4
        /*0074*/ 	.byte	0x04, 0x0a
        /*0076*/ 	.short	(.L_129 - .L_128)
	.align		4
.L_128:
        /*0078*/ 	.word	index@(.nv.constant0._Z29compact_cell_alive_kernel_pt1PiS_S_i)
        /*007c*/ 	.short	0x0380
        /*007e*/ 	.short	0x001c


	//----- nvinfo : EIATTR_SW_WAR
	.align		4
.L_129:
        /*0080*/ 	.byte	0x04, 0x36
        /*0082*/ 	.short	(.L_131 - .L_130)
.L_130:
        /*0084*/ 	.word	0x00000008
.L_131:


//--------------------- .nv.info._Z28find_index_cell_alive_kernelPiS_iS_ --------------------------
	.section	.nv.info._Z28find_index_cell_alive_kernelPiS_iS_,"",@"SHT_CUDA_INFO"
	.sectionflags	@""
	.align	4


	//----- nvinfo : EIATTR_CUDA_API_VERSION
	.align		4
        /*0000*/ 	.byte	0x04, 0x37
        /*0002*/ 	.short	(.L_133 - .L_132)
.L_132:
        /*0004*/ 	.word	0x00000082


	//----- nvinfo : EIATTR_KPARAM_INFO
	.align		4
.L_133:
        /*0008*/ 	.byte	0x04, 0x17
        /*000a*/ 	.short	(.L_135 - .L_134)
.L_134:
        /*000c*/ 	.word	0x00000000
        /*0010*/ 	.short	0x0003
        /*0012*/ 	.short	0x0018
        /*0014*/ 	.byte	0x00, 0xf5, 0x21, 0x00


	//----- nvinfo : EIATTR_KPARAM_INFO
	.align		4
.L_135:
        /*0018*/ 	.byte	0x04, 0x17
        /*001a*/ 	.short	(.L_137 - .L_136)
.L_136:
        /*001c*/ 	.word	0x00000000
        /*0020*/ 	.short	0x0002
        /*0022*/ 	.short	0x0010
        /*0024*/ 	.byte	0x00, 0xf0, 0x11, 0x00


	//----- nvinfo : EIATTR_KPARAM_INFO
	.align		4
.L_137:
        /*0028*/ 	.byte	0x04, 0x17
        /*002a*/ 	.short	(.L_139 - .L_138)
.L_138:
        /*002c*/ 	.word	0x00000000
        /*0030*/ 	.short	0x0001
        /*0032*/ 	.short	0x0008
        /*0034*/ 	.byte	0x00, 0xf5, 0x21, 0x00


	//----- nvinfo : EIATTR_KPARAM_INFO
	.align		4
.L_139:
        /*0038*/ 	.byte	0x04, 0x17
        /*003a*/ 	.short	(.L_141 - .L_140)
.L_140:
        /*003c*/ 	.word	0x00000000
        /*0040*/ 	.short	0x0000
        /*0042*/ 	.short	0x0000
        /*0044*/ 	.byte	0x00, 0xf5, 0x21, 0x00


	//----- nvinfo : EIATTR_SPARSE_MMA_MASK
	.align		4
.L_141:
        /*0048*/ 	.byte	0x03, 0x50
        /*004a*/ 	.short	0x0000


	//----- nvinfo : EIATTR_MAXREG_COUNT
	.align		4
        /*004c*/ 	.byte	0x03, 0x1b
        /*004e*/ 	.short	0x00ff


	//----- nvinfo : EIATTR_NUM_BARRIERS
	.align		4
        /*0050*/ 	.byte	0x02, 0x4c
        /*0052*/ 	.byte	0x01
	.zero		1


	//----- nvinfo : EIATTR_MERCURY_ISA_VERSION
	.align		4
        /*0054*/ 	.byte	0x03, 0x5f
        /*0056*/ 	.short	0x0101


	//----- nvinfo : EIATTR_VRC_CTA_INIT_COUNT
	.align		4
        /*0058*/ 	.byte	0x02, 0x4a
	.zero		1
	.zero		1


	//----- nvinfo : EIATTR_EXIT_INSTR_OFFSETS
	.align		4
        /*005c*/ 	.byte	0x04, 0x1c
        /*005e*/ 	.short	(.L_143 - .L_142)


	//   ....[0]....
.L_142:
        /*0060*/ 	.word	0x000002e0


	//   ....[1]....
        /*0064*/ 	.word	0x00000350


	//----- nvinfo : EIATTR_CRS_STACK_SIZE
	.align		4
.L_143:
        /*0068*/ 	.byte	0x04, 0x1e
        /*006a*/ 	.short	(.L_145 - .L_144)
.L_144:
        /*006c*/ 	.word	0x00000000


	//----- nvinfo : EIATTR_CBANK_PARAM_SIZE
	.align		4
.L_145:
        /*0070*/ 	.byte	0x03, 0x19
        /*0072*/ 	.short	0x0020


	//----- nvinfo : EIATTR_PARAM_CBANK
	.align		4
        /*0074*/ 	.byte	0x04, 0x0a
        /*0076*/ 	.short	(.L_147 - .L_146)
	.align		4
.L_146:
        /*0078*/ 	.word	index@(.nv.constant0._Z28find_index_cell_alive_kernelPiS_iS_)
        /*007c*/ 	.short	0x0380
        /*007e*/ 	.short	0x0020


	//----- nvinfo : EIATTR_SW_WAR
	.align		4
.L_147:
        /*0080*/ 	.byte	0x04, 0x36
        /*0082*/ 	.short	(.L_149 - .L_148)
.L_148:
        /*0084*/ 	.word	0x00000008
.L_149:


//--------------------- .nv.info._Z36compute_energy_and_occupation_kernelPfPiS0_S_ii --------------------------
	.section	.nv.info._Z36compute_energy_and_occupation_kernelPfPiS0_S_ii,"",@"SHT_CUDA_INFO"
	.sectionflags	@""
	.align	4


	//----- nvinfo : EIATTR_CUDA_API_VERSION
	.align		4
        /*0000*/ 	.byte	0x04, 0x37
        /*0002*/ 	.short	(.L_151 - .L_150)
.L_150:
        /*0004*/ 	.word	0x00000082


	//----- nvinfo : EIATTR_KPARAM_INFO
	.align		4
.L_151:
        /*0008*/ 	.byte	0x04, 0x17
        /*000a*/ 	.short	(.L_153 - .L_152)
.L_152:
        /*000c*/ 	.word	0x00000000
        /*0010*/ 	.short	0x0005
        /*0012*/ 	.short	0x0024
        /*0014*/ 	.byte	0x00, 0xf0, 0x11, 0x00


	//----- nvinfo : EIATTR_KPARAM_INFO
	.align		4
.L_153:
        /*0018*/ 	.byte	0x04, 0x17
        /*001a*/ 	.short	(.L_155 - .L_154)
.L_154:
        /*001c*/ 	.word	0x00000000
        /*0020*/ 	.short	0x0004
        /*0022*/ 	.short	0x0020
        /*0024*/ 	.byte	0x00, 0xf0, 0x11, 0x00


	//----- nvinfo : EIATTR_KPARAM_INFO
	.align		4
.L_155:
        /*0028*/ 	.byte	0x04, 0x17
        /*002a*/ 	.short	(.L_157 - .L_156)
.L_156:
        /*002c*/ 	.word	0x00000000
        /*0030*/ 	.short	0x0003
        /*0032*/ 	.short	0x0018
        /*0034*/ 	.byte	0x00, 0xf5, 0x21, 0x00


	//----- nvinfo : EIATTR_KPARAM_INFO
	.align		4
.L_157:
        /*0038*/ 	.byte	0x04, 0x17
        /*003a*/ 	.short	(.L_159 - .L_158)
.L_158:
        /*003c*/ 	.word	0x00000000
        /*0040*/ 	.short	0x0002
        /*0042*/ 	.short	0x0010
        /*0044*/ 	.byte	0x00, 0xf5, 0x21, 0x00


	//----- nvinfo : EIATTR_KPARAM_INFO
	.align		4
.L_159:
        /*0048*/ 	.byte	0x04, 0x17
        /*004a*/ 	.short	(.L_161 - .L_160)
.L_160:
        /*004c*/ 	.word	0x00000000
        /*0050*/ 	.short	0x0001
        /*0052*/ 	.short	0x0008
        /*0054*/ 	.byte	0x00, 0xf5, 0x21, 0x00


	//----- nvinfo : EIATTR_KPARAM_INFO
	.align		4
.L_161:
        /*0058*/ 	.byte	0x04, 0x17
        /*005a*/ 	.short	(.L_163 - .L_162)
.L_162:
        /*005c*/ 	.word	0x00000000
        /*0060*/ 	.short	0x0000
        /*0062*/ 	.short	0x0000
        /*0064*/ 	.byte	0x00, 0xf5, 0x21, 0x00


	//----- nvinfo : EIATTR_SPARSE_MMA_MASK
	.align		4
.L_163:
        /*0068*/ 	.byte	0x03, 0x50
        /*006a*/ 	.short	0x0000


	//----- nvinfo : EIATTR_MAXREG_COUNT
	.align		4
        /*006c*/ 	.byte	0x03, 0x1b
        /*006e*/ 	.short	0x00ff


	//----- nvinfo : EIATTR_MERCURY_ISA_VERSION
	.align		4
        /*0070*/ 	.byte	0x03, 0x5f
        /*0072*/ 	.short	0x0101


	//----- nvinfo : EIATTR_VRC_CTA_INIT_COUNT
	.align		4
        /*0074*/ 	.byte	0x02, 0x4a
	.zero		1
	.zero		1


	//----- nvinfo : EIATTR_EXIT_INSTR_OFFSETS
	.align		4
        /*0078*/ 	.byte	0x04, 0x1c
        /*007a*/ 	.short	(.L_165 - .L_164)


	//   ....[0]....
.L_164:
        /*007c*/ 	.word	0x000000c0


	//   ....[1]....
        /*0080*/ 	.word	0x00000150


	//   ....[2]....
        /*0084*/ 	.word	0x00000210


	//----- nvinfo : EIATTR_CBANK_PARAM_SIZE
	.align		4
.L_165:
        /*0088*/ 	.byte	0x03, 0x19
        /*008a*/ 	.short	0x0028


	//----- nvinfo : EIATTR_PARAM_CBANK
	.align		4
        /*008c*/ 	.byte	0x04, 0x0a
        /*008e*/ 	.short	(.L_167 - .L_166)
	.align		4
.L_166:
        /*0090*/ 	.word	index@(.nv.constant0._Z36compute_energy_and_occupation_kernelPfPiS0_S_ii)
        /*0094*/ 	.short	0x0380
        /*0096*/ 	.short	0x0028


	//----- nvinfo : EIATTR_SW_WAR
	.align		4
.L_167:
        /*0098*/ 	.byte	0x04, 0x36
        /*009a*/ 	.short	(.L_169 - .L_168)
.L_168:
        /*009c*/ 	.word	0x00000008
.L_169:


//--------------------- .nv.info._Z23recombine_models_kernelPfS_S_S_iiiiiffm --------------------------
	.section	.nv.info._Z23recombine_models_kernelPfS_S_S_iiiiiffm,"",@"SHT_CUDA_INFO"
	.sectionflags	@""
	.align	4


	//----- nvinfo : EIATTR_CUDA_API_VERSION
	.align		4
        /*0000*/ 	.byte	0x04, 0x37
        /*0002*/ 	.short	(.L_171 - .L_170)
.L_170:
        /*0004*/ 	.word	0x00000082


	//----- nvinfo : EIATTR_KPARAM_INFO
	.align		4
.L_171:
        /*0008*/ 	.byte	0x04, 0x17
        /*000a*/ 	.short	(.L_173 - .L_172)
.L_172:
        /*000c*/ 	.word	0x00000000
        /*0010*/ 	.short	0x000b
        /*0012*/ 	.short	0x0040
        /*0014*/ 	.byte	0x00, 0xf0, 0x21, 0x00


	//----- nvinfo : EIATTR_KPARAM_INFO
	.align		4
.L_173:
        /*0018*/ 	.byte	0x04, 0x17
        /*001a*/ 	.short	(.L_175 - .L_174)
.L_174:
        /*001c*/ 	.word	0x00000000
        /*0020*/ 	.short	0x000a
        /*0022*/ 	.short	0x0038
        /*0024*/ 	.byte	0x00, 0xf0, 0x11, 0x00


	//----- nvinfo : EIATTR_KPARAM_INFO
	.align		4
.L_175:
        /*0028*/ 	.byte	0x04, 0x17
        /*002a*/ 	.short	(.L_177 - .L_176)
.L_176:
        /*002c*/ 	.word	0x00000000
        /*0030*/ 	.short	0x0009
        /*0032*/ 	.short	0x0034
        /*0034*/ 	.byte	0x00, 0xf0, 0x11, 0x00


	//----- nvinfo : EIATTR_KPARAM_INFO
	.align		4
.L_177:
        /*0038*/ 	.byte	0x04, 0x17
        /*003a*/ 	.short	(.L_179 - .L_178)
.L_178:
        /*003c*/ 	.word	0x00000000
        /*0040*/ 	.short	0x0008
        /*0042*/ 	.short	0x0030
        /*0044*/ 	.byte	0x00, 0xf0, 0x11, 0x00


	//----- nvinfo : EIATTR_KPARAM_INFO
	.align		4
.L_179:
        /*0048*/ 	.byte	0x04, 0x17
        /*004a*/ 	.short	(.L_181 - .L_180)
.L_180:
        /*004c*/ 	.word	0x00000000
        /*0050*/ 	.short	0x0007
        /*0052*/ 	.short	0x002c
        /*0054*/ 	.byte	0x00, 0xf0, 0x11, 0x00


	//----- nvinfo : EIATTR_KPARAM_INFO
	.align		4
.L_181:
        /*0058*/ 	.byte	0x04, 0x17
        /*005a*/ 	.short	(.L_183 - .L_182)
.L_182:
        /*005c*/ 	.word	0x00000000
        /*0060*/ 	.short	0x0006
        /*0062*/ 	.short	0x0028
        /*0064*/ 	.byte	0x00, 0xf0, 0x11, 0x00


	//----- nvinfo : EIATTR_KPARAM_INFO
	.align		4
.L_183:
        /*0068*/ 	.byte	0x04, 0x17
        /*006a*/ 	.short	(.L_185 - .L_184)
.L_184:
        /*006c*/ 	.word	0x00000000
        /*0070*/ 	.short	0x0005
        /*0072*/ 	.short	0x0024
        /*0074*/ 	.byte	0x00, 0xf0, 0x11, 0x00


	//----- nvinfo : EIATTR_KPARAM_INFO
	.align		4
.L_185:
        /*0078*/ 	.byte	0x04, 0x17
        /*007a*/ 	.short	(.L_187 - .L_186)
.L_186:
        /*007c*/ 	.word	0x00000000
        /*0080*/ 	.short	0x0004
        /*0082*/ 	.short	0x0020
        /*0084*/ 	.byte	0x00, 0xf0, 0x11, 0x00


	//----- nvinfo : EIATTR_KPARAM_INFO
	.align		4
.L_187:
        /*0088*/ 	.byte	0x04, 0x17
        /*008a*/ 	.short	(.L_189 - .L_188)
.L_188:
        /*008c*/ 	.word	0x00000000
        /*0090*/ 	.short	0x0003
        /*0092*/ 	.short	0x0018
        /*0094*/ 	.byte	0x00, 0xf5, 0x21, 0x00


	//----- nvinfo : EIATTR_KPARAM_INFO
	.align		4
.L_189:
        /*0098*/ 	.byte	0x04, 0x17
        /*009a*/ 	.short	(.L_191 - .L_190)
.L_190:
        /*009c*/ 	.word	0x00000000
        /*00a0*/ 	.short	0x0002
        /*00a2*/ 	.short	0x0010
        /*00a4*/ 	.byte	0x00, 0xf5, 0x21, 0x00


	//----- nvinfo : EIATTR_KPARAM_INFO
	.align		4
.L_191:
        /*00a8*/ 	.byte	0x04, 0x17
        /*00aa*/ 	.short	(.L_193 - .L_192)
.L_192:
        /*00ac*/ 	.word	0x00000000
        /*00b0*/ 	.short	0x0001
        /*00b2*/ 	.short	0x0008
        /*00b4*/ 	.byte	0x00, 0xf5, 0x21, 0x00


	//----- nvinfo : EIATTR_KPARAM_INFO
	.align		4
.L_193:
        /*00b8*/ 	.byte	0x04, 0x17
        /*00ba*/ 	.short	(.L_195 - .L_194)
.L_194:
        /*00bc*/ 	.word	0x00000000
        /*00c0*/ 	.short	0x0000
        /*00c2*/ 	.short	0x0000
        /*00c4*/ 	.byte	0x00, 0xf5, 0x21, 0x00


	//----- nvinfo : EIATTR_SPARSE_MMA_MASK
	.align		4
.L_195:
        /*00c8*/ 	.byte	0x03, 0x50
        /*00ca*/ 	.short	0x0000


	//----- nvinfo : EIATTR_MAXREG_COUNT
	.align		4
        /*00cc*/ 	.byte	0x03, 0x1b
        /*00ce*/ 	.short	0x00ff


	//----- nvinfo : EIATTR_NUM_BARRIERS
	.align		4
        /*00d0*/ 	.byte	0x02, 0x4c
        /*00d2*/ 	.byte	0x01
	.zero		1


	//----- nvinfo : EIATTR_MERCURY_ISA_VERSION
	.align		4
        /*00d4*/ 	.byte	0x03, 0x5f
        /*00d6*/ 	.short	0x0101


	//----- nvinfo : EIATTR_VRC_CTA_INIT_COUNT
	.align		4
        /*00d8*/ 	.byte	0x02, 0x4a
	.zero		1
	.zero		1


	//----- nvinfo : EIATTR_EXIT_INSTR_OFFSETS
	.align		4
        /*00dc*/ 	.byte	0x04, 0x1c
        /*00de*/ 	.short	(.L_197 - .L_196)


	//   ....[0]....
.L_196:
        /*00e0*/ 	.word	0x00000090


	//   ....[1]....
        /*00e4*/ 	.word	0x00002b50


	//   ....[2]....
        /*00e8*/ 	.word	0x00002e10


	//----- nvinfo : EIATTR_CRS_STACK_SIZE
	.align		4
.L_197:
        /*00ec*/ 	.byte	0x04, 0x1e
        /*00ee*/ 	.short	(.L_199 - .L_198)
.L_198:
        /*00f0*/ 	.word	0x00000000


	//----- nvinfo : EIATTR_CBANK_PARAM_SIZE
	.align		4
.L_199:
        /*00f4*/ 	.byte	0x03, 0x19
        /*00f6*/ 	.short	0x0048


	//----- nvinfo : EIATTR_PARAM_CBANK
	.align		4
        /*00f8*/ 	.byte	0x04, 0x0a
        /*00fa*/ 	.short	(.L_201 - .L_200)
	.align		4
.L_200:
        /*00fc*/ 	.word	index@(.nv.constant0._Z23recombine_models_kernelPfS_S_S_iiiiiffm)
        /*0100*/ 	.short	0x0380
        /*0102*/ 	.short	0x0048


	//----- nvinfo : EIATTR_SW_WAR
	.align		4
.L_201:
        /*0104*/ 	.byte	0x04, 0x36
        /*0106*/ 	.short	(.L_203 - .L_202)
.L_202:
        /*0108*/ 	.word	0x00000008
.L_203:


//--------------------- .nv.info._Z18fill_random_kernelPfiffm --------------------------
	.section	.nv.info._Z18fill_random_kernelPfiffm,"",@"SHT_CUDA_INFO"
	.sectionflags	@""
	.align	4


	//----- nvinfo : EIATTR_CUDA_API_VERSION
	.align		4
        /*0000*/ 	.byte	0x04, 0x37
        /*0002*/ 	.short	(.L_205 - .L_204)
.L_204:
        /*0004*/ 	.word	0x00000082


	//----- nvinfo : EIATTR_KPARAM_INFO
	.align		4
.L_205:
        /*0008*/ 	.byte	0x04, 0x17
        /*000a*/ 	.short	(.L_207 - .L_206)
.L_206:
        /*000c*/ 	.word	0x00000000
        /*0010*/ 	.short	0x0004
        /*0012*/ 	.short	0x0018
        /*0014*/ 	.byte	0x00, 0xf0, 0x21, 0x00


	//----- nvinfo : EIATTR_KPARAM_INFO
	.align		4
.L_207:
        /*0018*/ 	.byte	0x04, 0x17
        /*001a*/ 	.short	(.L_209 - .L_208)
.L_208:
        /*001c*/ 	.word	0x00000000
        /*0020*/ 	.short	0x0003
        /*0022*/ 	.short	0x0010
        /*0024*/ 	.byte	0x00, 0xf0, 0x11, 0x00


	//----- nvinfo : EIATTR_KPARAM_INFO
	.align		4
.L_209:
        /*0028*/ 	.byte	0x04, 0x17
        /*002a*/ 	.short	(.L_211 - .L_210)
.L_210:
        /*002c*/ 	.word	0x00000000
        /*0030*/ 	.short	0x0002
        /*0032*/ 	.short	0x000c
        /*0034*/ 	.byte	0x00, 0xf0, 0x11, 0x00


	//----- nvinfo : EIATTR_KPARAM_INFO
	.align		4
.L_211:
        /*0038*/ 	.byte	0x04, 0x17
        /*003a*/ 	.short	(.L_213 - .L_212)
.L_212:
        /*003c*/ 	.word	0x00000000
        /*0040*/ 	.short	0x0001
        /*0042*/ 	.short	0x0008
        /*0044*/ 	.byte	0x00, 0xf0, 0x11, 0x00


	//----- nvinfo : EIATTR_KPARAM_INFO
	.align		4
.L_213:
        /*0048*/ 	.byte	0x04, 0x17
        /*004a*/ 	.short	(.L_215 - .L_214)
.L_214:
        /*004c*/ 	.word	0x00000000
        /*0050*/ 	.short	0x0000
        /*0052*/ 	.short	0x0000
        /*0054*/ 	.byte	0x00, 0xf5, 0x21, 0x00


	//----- nvinfo : EIATTR_SPARSE_MMA_MASK
	.align		4
.L_215:
        /*0058*/ 	.byte	0x03, 0x50
        /*005a*/ 	.short	0x0000


	//----- nvinfo : EIATTR_MAXREG_COUNT
	.align		4
        /*005c*/ 	.byte	0x03, 0x1b
        /*005e*/ 	.short	0x00ff


	//----- nvinfo : EIATTR_MERCURY_ISA_VERSION
	.align		4
        /*0060*/ 	.byte	0x03, 0x5f
        /*0062*/ 	.short	0x0101


	//----- nvinfo : EIATTR_VRC_CTA_INIT_COUNT
	.align		4
        /*0064*/ 	.byte	0x02, 0x4a
	.zero		1
	.zero		1


	//----- nvinfo : EIATTR_EXIT_INSTR_OFFSETS
	.align		4
        /*0068*/ 	.byte	0x04, 0x1c
        /*006a*/ 	.short	(.L_217 - .L_216)


	//   ....[0]....
.L_216:
        /*006c*/ 	.word	0x00000080


	//   ....[1]....
        /*0070*/ 	.word	0x00002840


	//----- nvinfo : EIATTR_CRS_STACK_SIZE
	.align		4
.L_217:
        /*0074*/ 	.byte	0x04, 0x1e
        /*0076*/ 	.short	(.L_219 - .L_218)
.L_218:
        /*0078*/ 	.word	0x00000000


	//----- nvinfo : EIATTR_CBANK_PARAM_SIZE
	.align		4
.L_219:
        /*007c*/ 	.byte	0x03, 0x19
        /*007e*/ 	.short	0x0020


	//----- nvinfo : EIATTR_PARAM_CBANK
	.align		4
        /*0080*/ 	.byte	0x04, 0x0a
        /*0082*/ 	.short	(.L_221 - .L_220)
	.align		4
.L_220:
        /*0084*/ 	.word	index@(.nv.constant0._Z18fill_random_kernelPfiffm)
        /*0088*/ 	.short	0x0380
        /*008a*/ 	.short	0x0020


	//----- nvinfo : EIATTR_SW_WAR
	.align		4
.L_221:
        /*008c*/ 	.byte	0x04, 0x36
        /*008e*/ 	.short	(.L_223 - .L_222)
.L_222:
        /*0090*/ 	.word	0x00000008
.L_223:


//--------------------- .nv.info._Z13add_creaturesPfPiii --------------------------
	.section	.nv.info._Z13add_creaturesPfPiii,"",@"SHT_CUDA_INFO"
	.sectionflags	@""
	.align	4


	//----- nvinfo : EIATTR_CUDA_API_VERSION
	.align		4
        /*0000*/ 	.byte	0x04, 0x37
        /*0002*/ 	.short	(.L_225 - .L_224)
.L_224:
        /*0004*/ 	.word	0x00000082


	//----- nvinfo : EIATTR_KPARAM_INFO
	.align		4
.L_225:
        /*0008*/ 	.byte	0x04, 0x17
        /*000a*/ 	.short	(.L_227 - .L_226)
.L_226:
        /*000c*/ 	.word	0x00000000
        /*0010*/ 	.short	0x0003
        /*0012*/ 	.short	0x0014
        /*0014*/ 	.byte	0x00, 0xf0, 0x11, 0x00


	//----- nvinfo : EIATTR_KPARAM_INFO
	.align		4
.L_227:
        /*0018*/ 	.byte	0x04, 0x17
        /*001a*/ 	.short	(.L_229 - .L_228)
.L_228:
        /*001c*/ 	.word	0x00000000
        /*0020*/ 	.short	0x0002
        /*0022*/ 	.short	0x0010
        /*0024*/ 	.byte	0x00, 0xf0, 0x11, 0x00


	//----- nvinfo : EIATTR_KPARAM_INFO
	.align		4
.L_229:
        /*0028*/ 	.byte	0x04, 0x17
        /*002a*/ 	.short	(.L_231 - .L_230)
.L_230:
        /*002c*/ 	.word	0x00000000
        /*0030*/ 	.short	0x0001
        /*0032*/ 	.short	0x0008
        /*0034*/ 	.byte	0x00, 0xf5, 0x21, 0x00


	//----- nvinfo : EIATTR_KPARAM_INFO
	.align		4
.L_231:
        /*0038*/ 	.byte	0x04, 0x17
        /*003a*/ 	.short	(.L_233 - .L_232)
.L_232:
        /*003c*/ 	.word	0x00000000
        /*0040*/ 	.short	0x0000
        /*0042*/ 	.short	0x0000
        /*0044*/ 	.byte	0x00, 0xf5, 0x21, 0x00


	//----- nvinfo : EIATTR_SPARSE_MMA_MASK
	.align		4
.L_233:
        /*0048*/ 	.byte	0x03, 0x50
        /*004a*/ 	.short	0x0000


	//----- nvinfo : EIATTR_MAXREG_COUNT
	.align		4
        /*004c*/ 	.byte	0x03, 0x1b
        /*004e*/ 	.short	0x00ff


	//----- nvinfo : EIATTR_MERCURY_ISA_VERSION
	.align		4
        /*0050*/ 	.byte	0x03, 0x5f
        /*0052*/ 	.short	0x0101


	//----- nvinfo : EIATTR_VRC_CTA_INIT_COUNT
	.align		4
        /*0054*/ 	.byte	0x02, 0x4a
	.zero		1
	.zero		1


	//----- nvinfo : EIATTR_EXIT_INSTR_OFFSETS
	.align		4
        /*0058*/ 	.byte	0x04, 0x1c
        /*005a*/ 	.short	(.L_235 - .L_234)


	//   ....[0]....
.L_234:
        /*005c*/ 	.word	0x00000080


	//   ....[1]....
        /*0060*/ 	.word	0x00003260


	//   ....[2]....
        /*0064*/ 	.word	0x00003530


	//----- nvinfo : EIATTR_CRS_STACK_SIZE
	.align		4
.L_235:
        /*0068*/ 	.byte	0x04, 0x1e
        /*006a*/ 	.short	(.L_237 - .L_236)
.L_236:
        /*006c*/ 	.word	0x00000000


	//----- nvinfo : EIATTR_CBANK_PARAM_SIZE
	.align		4
.L_237:
        /*0070*/ 	.byte	0x03, 0x19
        /*0072*/ 	.short	0x0018


	//----- nvinfo : EIATTR_PARAM_CBANK
	.align		4
        /*0074*/ 	.byte	0x04, 0x0a
        /*0076*/ 	.short	(.L_239 - .L_238)
	.align		4
.L_238:
        /*0078*/ 	.word	index@(.nv.constant0._Z13add_creaturesPfPiii)
        /*007c*/ 	.short	0x0380
        /*007e*/ 	.short	0x0018


	//----- nvinfo : EIATTR_SW_WAR
	.align		4
.L_239:
        /*0080*/ 	.byte	0x04, 0x36
        /*0082*/ 	.short	(.L_241 - .L_240)
.L_240:
        /*0084*/ 	.word	0x00000008
.L_241:


//--------------------- .nv.info._Z20add_objects_to_worldPfPiiifff --------------------------
	.section	.nv.info._Z20add_objects_to_worldPfPiiifff,"",@"SHT_CUDA_INFO"
	.sectionflags	@""
	.align	4


	//----- nvinfo : EIATTR_CUDA_API_VERSION
	.align		4
        /*0000*/ 	.byte	0x04, 0x37
        /*0002*/ 	.short	(.L_243 - .L_242)
.L_242:
        /*0004*/ 	.word	0x00000082


	//----- nvinfo : EIATTR_KPARAM_INFO
	.align		4
.L_243:
        /*0008*/ 	.byte	0x04, 0x17
        /*000a*/ 	.short	(.L_245 - .L_244)
.L_244:
        /*000c*/ 	.word	0x00000000
        /*0010*/ 	.short	0x0006
        /*0012*/ 	.short	0x0020
        /*0014*/ 	.byte	0x00, 0xf0, 0x11, 0x00


	//----- nvinfo : EIATTR_KPARAM_INFO
	.align		4
.L_245:
        /*0018*/ 	.byte	0x04, 0x17
        /*001a*/ 	.short	(.L_247 - .L_246)
.L_246:
        /*001c*/ 	.word	0x00000000
        /*0020*/ 	.short	0x0005
        /*0022*/ 	.short	0x001c
        /*0024*/ 	.byte	0x00, 0xf0, 0x11, 0x00


	//----- nvinfo : EIATTR_KPARAM_INFO
	.align		4
.L_247:
        /*0028*/ 	.byte	0x04, 0x17
        /*002a*/ 	.short	(.L_249 - .L_248)
.L_248:
        /*002c*/ 	.word	0x00000000
        /*0030*/ 	.short	0x0004
        /*0032*/ 	.short	0x0018
        /*0034*/ 	.byte	0x00, 0xf0, 0x11, 0x00


	//----- nvinfo : EIATTR_KPARAM_INFO
	.align		4
.L_249:
        /*0038*/ 	.byte	0x04, 0x17
        /*003a*/ 	.short	(.L_251 - .L_250)
.L_250:
        /*003c*/ 	.word	0x00000000
        /*0040*/ 	.short	0x0003
        /*0042*/ 	.short	0x0014
        /*0044*/ 	.byte	0x00, 0xf0, 0x11, 0x00


	//----- nvinfo : EIATTR_KPARAM_INFO
	.align		4
.L_251:
        /*0048*/ 	.byte	0x04, 0x17
        /*004a*/ 	.short	(.L_253 - .L_252)
.L_252:
        /*004c*/ 	.word	0x00000000
        /*0050*/ 	.short	0x0002
        /*0052*/ 	.short	0x0010
        /*0054*/ 	.byte	0x00, 0xf0, 0x11, 0x00


	//----- nvinfo : EIATTR_KPARAM_INFO
	.align		4
.L_253:
        /*0058*/ 	.byte	0x04, 0x17
        /*005a*/ 	.short	(.L_255 - .L_254)
.L_254:
        /*005c*/ 	.word	0x00000000
        /*0060*/ 	.short	0x0001
        /*0062*/ 	.short	0x0008
        /*0064*/ 	.byte	0x00, 0xf5, 0x21, 0x00


	//----- nvinfo : EIATTR_KPARAM_INFO
	.align		4
.L_255:
        /*0068*/ 	.byte	0x04, 0x17
        /*006a*/ 	.short	(.L_257 - .L_256)
.L_256:
        /*006c*/ 	.word	0x00000000
        /*0070*/ 	.short	0x0000
        /*0072*/ 	.short	0x0000
        /*0074*/ 	.byte	0x00, 0xf5, 0x21, 0x00


	//----- nvinfo : EIATTR_SPARSE_MMA_MASK
	.align		4
.L_257:
        /*0078*/ 	.byte	0x03, 0x50
        /*007a*/ 	.short	0x0000


	//----- nvinfo : EIATTR_MAXREG_COUNT
	.align		4
        /*007c*/ 	.byte	0x03, 0x1b
        /*007e*/ 	.short	0x00ff


	//----- nvinfo : EIATTR_MERCURY_ISA_VERSION
	.align		4
        /*0080*/ 	.byte	0x03, 0x5f
        /*0082*/ 	.short	0x0101


	//----- nvinfo : EIATTR_VRC_CTA_INIT_COUNT
	.align		4
        /*0084*/ 	.byte	0x02, 0x4a
	.zero		1
	.zero		1


	//----- nvinfo : EIATTR_EXIT_INSTR_OFFSETS
	.align		4
        /*0088*/ 	.byte	0x04, 0x1c
        /*008a*/ 	.short	(.L_259 - .L_258)


	//   ....[0]....
.L_258:
        /*008c*/ 	.word	0x000000e0


	//   ....[1]....
        /*0090*/ 	.word	0x00000140


	//   ....[2]....
        /*0094*/ 	.word	0x00002840


	//   ....[3]....
        /*0098*/ 	.word	0x00002980


	//----- nvinfo : EIATTR_CRS_STACK_SIZE
	.align		4
.L_259:
        /*009c*/ 	.byte	0x04, 0x1e
        /*009e*/ 	.short	(.L_261 - .L_260)
.L_260:
        /*00a0*/ 	.word	0x00000000


	//----- nvinfo : EIATTR_CBANK_PARAM_SIZE
	.align		4
.L_261:
        /*00a4*/ 	.byte	0x03, 0x19
        /*00a6*/ 	.short	0x0024


	//----- nvinfo : EIATTR_PARAM_CBANK
	.align		4
        /*00a8*/ 	.byte	0x04, 0x0a
        /*00aa*/ 	.short	(.L_263 - .L_262)
	.align		4
.L_262:
        /*00ac*/ 	.word	index@(.nv.constant0._Z20add_objects_to_worldPfPiiifff)
        /*00b0*/ 	.short	0x0380
        /*00b2*/ 	.short	0x0024


	//----- nvinfo : EIATTR_SW_WAR
	.align		4
.L_263:
        /*00b4*/ 	.byte	0x04, 0x36
        /*00b6*/ 	.short	(.L_265 - .L_264)
.L_264:
        /*00b8*/ 	.word	0x00000008
.L_265:


//--------------------- .nv.callgraph             --------------------------
	.section	.nv.callgraph,"",@"SHT_CUDA_CALLGRAPH"
	.align	4
	.sectionentsize	8
	.align		4
        /*0000*/ 	.word	0x00000000
	.align		4
        /*0004*/ 	.word	0xffffffff
	.align		4
        /*0008*/ 	.word	index@(_Z13vision_kernelPfPiS_iS0_iiS_)
	.align		4
        /*000c*/ 	.word	index@(vprintf)
	.align		4
        /*0010*/ 	.word	0x00000000
	.align		4
        /*0014*/ 	.word	0xfffffffe
	.align		4
        /*0018*/ 	.word	0x00000000
	.align		4
        /*001c*/ 	.word	0xfffffffd
	.align		4
        /*0020*/ 	.word	0x00000000
	.align		4
        /*0024*/ 	.word	0xfffffffc


//--------------------- .nv.constant4             --------------------------
	.section	.nv.constant4,"a",@progbits
	.align	8
	.align		8
.nv.constant4:
        /*0000*/ 	.dword	vprintf
	.align		8
        /*0008*/ 	.dword	precalc_xorwow_matrix
	.align		8
        /*0010*/ 	.dword	precalc_xorwow_offset_matrix
	.align		8
        /*0018*/ 	.dword	mrg32k3aM1
	.align		8
        /*0020*/ 	.dword	mrg32k3aM2
	.align		8
        /*0028*/ 	.dword	mrg32k3aM1SubSeq
	.align		8
        /*0030*/ 	.dword	mrg32k3aM2SubSeq
	.align		8
        /*0038*/ 	.dword	mrg32k3aM1Seq
	.align		8
        /*0040*/ 	.dword	mrg32k3aM2Seq
	.align		8
        /*0048*/ 	.dword	$str


//--------------------- .nv.constant3             --------------------------
	.section	.nv.constant3,"a",@progbits
	.align	8
.nv.constant3:
	.type		__cr_lgamma_table,@object
	.size		__cr_lgamma_table,(.L_8 - __cr_lgamma_table)
__cr_lgamma_table:
        /*0000*/ 	.byte	0x00, 0x00, 0x00, 0x00, 0x00, 0x00, 0x00, 0x00, 0x00, 0x00, 0x00, 0x00, 0x00, 0x00, 0x00, 0x00
        /*0010*/ 	.byte	0xef, 0x39, 0xfa, 0xfe, 0x42, 0x2e, 0xe6, 0x3f, 0x02, 0x20, 0x2a, 0xfa, 0x0b, 0xab, 0xfc, 0x3f
        /*0020*/ 	.byte	0xf9, 0x2c, 0x92, 0x7c, 0xa7, 0x6c, 0x09, 0x40, 0xc9, 0x79, 0x44, 0x3c, 0x64, 0x26, 0x13, 0x40
        /*0030*/ 	.byte	0xca, 0x01, 0xcf, 0x3a, 0x27, 0x51, 0x1a, 0x40, 0x30, 0xcc, 0x2d, 0xf3, 0xe1, 0x0c, 0x21, 0x40
        /*0040*/ 	.byte	0x0d, 0xb7, 0xfc, 0x82, 0x8e, 0x35, 0x25, 0x40
.L_8:


//--------------------- .text._Z13vision_kernelPfPiS_iS0_iiS_ --------------------------
	.section	.text._Z13vision_kernelPfPiS_iS0_iiS_,"ax",@progbits
	.align	128
        .global         _Z13vision_kernelPfPiS_iS0_iiS_
        .type           _Z13vision_kernelPfPiS_iS0_iiS_,@function
        .size           _Z13vision_kernelPfPiS_iS0_iiS_,(.L_x_79 - _Z13vision_kernelPfPiS_iS0_iiS_)
        .other          _Z13vision_kernelPfPiS_iS0_iiS_,@"STO_CUDA_ENTRY STV_DEFAULT"
_Z13vision_kernelPfPiS_iS0_iiS_:
.text._Z13vision_kernelPfPiS_iS0_iiS_:
[----:B------:R-:W0:Y:S01]  /*0000*/  LDC R1, c[0x0][0x37c] ;  /* 0x0000df00ff017b82 */ /* 0x000e220000000800 */
[----:B------:R-:W1:Y:S01]  /*0010*/  S2R R18, SR_TID.X ;  /* 0x0000000000127919 */ /* 0x000e620000002100 */
[----:B------:R-:W2:Y:S06]  /*0020*/  LDCU UR5, c[0x0][0x2fc] ;  /* 0x00005f80ff0577ac */ /* 0x000eac0008000800 */
[----:B------:R-:W1:Y:S01]  /*0030*/  LDC R3, c[0x0][0x360] ;  /* 0x0000d800ff037b82 */ /* 0x000e620000000800 */
[----:B0-----:R-:W-:Y:S01]  /*0040*/  VIADD R1, R1, 0xfffffff8 ;  /* 0xfffffff801017836 */ /* 0x001fe20000000000 */
[----:B------:R-:W0:Y:S01]  /*0050*/  S2R R19, SR_TID.Y ;  /* 0x0000000000137919 */ /* 0x000e220000002200 */
[----:B------:R-:W3:Y:S01]  /*0060*/  LDCU UR8, c[0x0][0x3a8] ;  /* 0x00007500ff0877ac */ /* 0x000ee20008000800 */
[----:B------:R-:W4:Y:S04]  /*0070*/  LDCU UR4, c[0x0][0x2f8] ;  /* 0x00005f00ff0477ac */ /* 0x000f280008000800 */
[----:B------:R-:W1:Y:S08]  /*0080*/  S2UR UR6, SR_CTAID.X ;  /* 0x00000000000679c3 */ /* 0x000e700000002500 */
[----:B------:R-:W0:Y:S08]  /*0090*/  S2UR UR7, SR_CTAID.Y ;  /* 0x00000000000779c3 */ /* 0x000e300000002600 */
[----:B------:R-:W0:Y:S01]  /*00a0*/  LDC R0, c[0x0][0x364] ;  /* 0x0000d900ff007b82 */ /* 0x000e220000000800 */
[----:B----4-:R-:W-:-:S05]  /*00b0*/  IADD3 R6, P1, PT, R1, UR4, RZ ;  /* 0x0000000401067c10 */ /* 0x010fca000ff3e0ff */
[----:B--2---:R-:W-:Y:S02]  /*00c0*/  IMAD.X R7, RZ, RZ, UR5, P1 ;  /* 0x00000005ff077e24 */ /* 0x004fe400088e06ff */
[----:B-1----:R-:W-:Y:S02]  /*00d0*/  IMAD R18, R3, UR6, R18 ;  /* 0x0000000603127c24 */ /* 0x002fe4000f8e0212 */
[----:B0-----:R-:W-:-:S05]  /*00e0*/  IMAD R19, R0, UR7, R19 ;  /* 0x0000000700137c24 */ /* 0x001fca000f8e0213 */
[----:B------:R-:W-:-:S04]  /*00f0*/  VIMNMX R0, PT, PT, R18, R19, !PT ;  /* 0x0000001312007248 */ /* 0x000fc80007fe0100 */
[----:B---3--:R-:W-:-:S13]  /*0100*/  ISETP.GE.AND P0, PT, R0, UR8, PT ;  /* 0x0000000800007c0c */ /* 0x008fda000bf06270 */
[----:B------:R-:W-:Y:S05]  /*0110*/  @P0 EXIT ;  /* 0x000000000000094d */ /* 0x000fea0003800000 */
[----:B------:R-:W0:Y:S01]  /*0120*/  LDC.64 R2, c[0x0][0x3a0] ;  /* 0x0000e800ff027b82 */ /* 0x000e220000000a00 */
[----:B------:R-:W0:Y:S01]  /*0130*/  LDCU.64 UR36, c[0x0][0x358] ;  /* 0x00006b00ff2477ac */ /* 0x000e220008000a00 */
[----:B------:R-:W1:Y:S06]  /*0140*/  LDCU.64 UR4, c[0x4][0x48] ;  /* 0x01000900ff0477ac */ /* 0x000e6c0008000a00 */
[----:B------:R-:W2:Y:S01]  /*0150*/  LDC R11, c[0x0][0x398] ;  /* 0x0000e600ff0b7b82 */ /* 0x000ea20000000800 */
[----:B0-----:R-:W3:Y:S01]  /*0160*/  LDG.E R0, desc[UR36][R2.64] ;  /* 0x0000002402007981 */ /* 0x001ee2000c1e1900 */
[----:B--2---:R-:W-:-:S04]  /*0170*/  IABS R9, R11 ;  /* 0x0000000b00097213 */ /* 0x004fc80000000000 */
[----:B------:R-:W0:Y:S08]  /*0180*/  I2F.RP R8, R9 ;  /* 0x0000000900087306 */ /* 0x000e300000209400 */
[----:B0-----:R-:W0:Y:S02]  /*0190*/  MUFU.RCP R8, R8 ;  /* 0x0000000800087308 */ /* 0x001e240000001000 */
[----:B0-----:R-:W-:-:S06]  /*01a0*/  IADD3 R4, PT, PT, R8, 0xffffffe, RZ ;  /* 0x0ffffffe08047810 */ /* 0x001fcc0007ffe0ff */
[----:B------:R0:W2:Y:S02]  /*01b0*/  F2I.FTZ.U32.TRUNC.NTZ R5, R4 ;  /* 0x0000000400057305 */ /* 0x0000a4000021f000 */
[----:B0-----:R-:W-:Y:S02]  /*01c0*/  IMAD.MOV.U32 R4, RZ, RZ, RZ ;  /* 0x000000ffff047224 */ /* 0x001fe400078e00ff */
[----:B--2---:R-:W-:-:S04]  /*01d0*/  IMAD.MOV R10, RZ, RZ, -R5 ;  /* 0x000000ffff0a7224 */ /* 0x004fc800078e0a05 */
[----:B------:R-:W-:-:S04]  /*01e0*/  IMAD R13, R10, R9, RZ ;  /* 0x000000090a0d7224 */ /* 0x000fc800078e02ff */
[----:B------:R-:W-:Y:S01]  /*01f0*/  IMAD.HI.U32 R5, R5, R13, R4 ;  /* 0x0000000d05057227 */ /* 0x000fe200078e0004 */
[----:B-1----:R-:W-:Y:S02]  /*0200*/  MOV R4, UR4 ;  /* 0x0000000400047c02 */ /* 0x002fe40008000f00 */
[----:B---3--:R-:W-:Y:S01]  /*0210*/  IABS R2, R0 ;  /* 0x0000000000027213 */ /* 0x008fe20000000000 */
[----:B------:R0:W-:Y:S04]  /*0220*/  STL [R1], R0 ;  /* 0x0000000001007387 */ /* 0x0001e80000100800 */
[----:B------:R-:W-:-:S04]  /*0230*/  IMAD.HI.U32 R16, R5, R2, RZ ;  /* 0x0000000205107227 */ /* 0x000fc800078e00ff */
[----:B------:R-:W-:Y:S01]  /*0240*/  IMAD.U32 R5, RZ, RZ, UR5 ;  /* 0x00000005ff057e24 */ /* 0x000fe2000f8e00ff */
[----:B------:R-:W-:-:S05]  /*0250*/  IADD3 R3, PT, PT, -R16, RZ, RZ ;  /* 0x000000ff10037210 */ /* 0x000fca0007ffe1ff */
[----:B------:R-:W-:-:S05]  /*0260*/  IMAD R2, R9, R3, R2 ;  /* 0x0000000309027224 */ /* 0x000fca00078e0202 */
[----:B------:R-:W-:-:S13]  /*0270*/  ISETP.GT.U32.AND P1, PT, R9, R2, PT ;  /* 0x000000020900720c */ /* 0x000fda0003f24070 */
[----:B------:R-:W-:Y:S02]  /*0280*/  @!P1 IMAD.IADD R2, R2, 0x1, -R9 ;  /* 0x0000000102029824 */ /* 0x000fe400078e0a09 */
[----:B------:R-:W-:Y:S01]  /*0290*/  @!P1 VIADD R16, R16, 0x1 ;  /* 0x0000000110109836 */ /* 0x000fe20000000000 */
[----:B------:R-:W-:Y:S02]  /*02a0*/  ISETP.NE.AND P1, PT, R11, RZ, PT ;  /* 0x000000ff0b00720c */ /* 0x000fe40003f25270 */
[----:B------:R-:W-:Y:S02]  /*02b0*/  ISETP.GE.U32.AND P0, PT, R2, R9, PT ;  /* 0x000000090200720c */ /* 0x000fe40003f06070 */
[----:B------:R-:W-:-:S04]  /*02c0*/  LOP3.LUT R2, R0, R11, RZ, 0x3c, !PT ;  /* 0x0000000b00027212 */ /* 0x000fc800078e3cff */
[----:B------:R-:W-:Y:S02]  /*02d0*/  ISETP.GE.AND P2, PT, R2, RZ, PT ;  /* 0x000000ff0200720c */ /* 0x000fe40003f46270 */
[----:B------:R-:W-:-:S05]  /*02e0*/  MOV R2, 0x0 ;  /* 0x0000000000027802 */ /* 0x000fca0000000f00 */
[----:B------:R-:W-:Y:S01]  /*02f0*/  @P0 IADD3 R16, PT, PT, R16, 0x1, RZ ;  /* 0x0000000110100810 */ /* 0x000fe20007ffe0ff */
[----:B------:R-:W1:Y:S05]  /*0300*/  LDC.64 R2, c[0x4][R2] ;  /* 0x0100000002027b82 */ /* 0x000e6a0000000a00 */
[----:B------:R-:W-:Y:S01]  /*0310*/  @!P2 IMAD.MOV R16, RZ, RZ, -R16 ;  /* 0x000000ffff10a224 */ /* 0x000fe200078e0a10 */
[----:B------:R-:W-:-:S05]  /*0320*/  @!P1 LOP3.LUT R16, RZ, R11, RZ, 0x33, !PT ;  /* 0x0000000bff109212 */ /* 0x000fca00078e33ff */
[----:B------:R-:W-:-:S04]  /*0330*/  IMAD.MOV R17, RZ, RZ, -R16 ;  /* 0x000000ffff117224 */ /* 0x000fc800078e0a10 */
[----:B0-----:R-:W-:-:S07]  /*0340*/  IMAD R17, R11, R17, R0 ;  /* 0x000000110b117224 */ /* 0x001fce00078e0200 */
[----:B------:R-:W-:-:S07]  /*0350*/  LEPC R20, `(.L_x_0) ;  /* 0x000000001014794e */ /* 0x000fce0000000000 */
[----:B-1----:R-:W-:Y:S05]  /*0360*/  CALL.ABS.NOINC R2 ;  /* 0x0000000002007343 */ /* 0x002fea0003c00000 */
.L_x_0:
[----:B------:R-:W0:Y:S01]  /*0370*/  LDC R0, c[0x0][0x398] ;  /* 0x0000e600ff007b82 */ /* 0x000e220000000800 */
[----:B------:R-:W1:Y:S02]  /*0380*/  LDCU UR5, c[0x0][0x3a8] ;  /* 0x00007500ff0577ac */ /* 0x000e640008000800 */
[----:B-1----:R-:W-:Y:S01]  /*0390*/  USHF.R.U32.HI UR4, URZ, 0x1, UR5 ;  /* 0x00000001ff047899 */ /* 0x002fe20008011605 */
[----:B0-----:R-:W-:-:S05]  /*03a0*/  IABS R4, R0 ;  /* 0x0000000000047213 */ /* 0x001fca0000000000 */
[C---:B------:R-:W-:Y:S01]  /*03b0*/  IADD3 R5, PT, PT, R0.reuse, -UR4, R19 ;  /* 0x8000000400057c10 */ /* 0x040fe2000fffe013 */
[----:B------:R-:W0:Y:S01]  /*03c0*/  I2F.RP R6, R4 ;  /* 0x0000000400067306 */ /* 0x000e220000209400 */
[----:B------:R-:W-:-:S03]  /*03d0*/  IADD3 R2, PT, PT, R0, -UR4, R18 ;  /* 0x8000000400027c10 */ /* 0x000fc6000fffe012 */
[----:B------:R-:W-:Y:S01]  /*03e0*/  IMAD.IADD R5, R16, 0x1, R5 ;  /* 0x0000000110057824 */ /* 0x000fe200078e0205 */
[----:B------:R-:W-:Y:S01]  /*03f0*/  IADD3 R17, PT, PT, R17, R2, RZ ;  /* 0x0000000211117210 */ /* 0x000fe20007ffe0ff */
[----:B------:R-:W-:-:S03]  /*0400*/  IMAD.MOV.U32 R2, RZ, RZ, RZ ;  /* 0x000000ffff027224 */ /* 0x000fc600078e00ff */
[----:B------:R-:W-:Y:S02]  /*0410*/  IABS R8, R5 ;  /* 0x0000000500087213 */ /* 0x000fe40000000000 */
[----:B------:R-:W-:Y:S01]  /*0420*/  IABS R9, R17 ;  /* 0x0000001100097213 */ /* 0x000fe20000000000 */
[----:B0-----:R-:W0:Y:S02]  /*0430*/  MUFU.RCP R6, R6 ;  /* 0x0000000600067308 */ /* 0x001e240000001000 */
[----:B0-----:R-:W-:-:S06]  /*0440*/  VIADD R3, R6, 0xffffffe ;  /* 0x0ffffffe06037836 */ /* 0x001fcc0000000000 */
[----:B------:R-:W0:Y:S02]  /*0450*/  F2I.FTZ.U32.TRUNC.NTZ R3, R3 ;  /* 0x0000000300037305 */ /* 0x000e24000021f000 */
[----:B0-----:R-:W-:-:S05]  /*0460*/  IADD3 R7, PT, PT, RZ, -R3, RZ ;  /* 0x80000003ff077210 */ /* 0x001fca0007ffe0ff */
[----:B------:R-:W-:-:S04]  /*0470*/  IMAD R7, R7, R4, RZ ;  /* 0x0000000407077224 */ /* 0x000fc800078e02ff */
[----:B------:R-:W-:Y:S01]  /*0480*/  IMAD.HI.U32 R6, R3, R7, R2 ;  /* 0x0000000703067227 */ /* 0x000fe200078e0002 */
[----:B------:R-:W-:-:S05]  /*0490*/  MOV R7, R8 ;  /* 0x0000000800077202 */ /* 0x000fca0000000f00 */
[----:B------:R-:W-:-:S04]  /*04a0*/  IMAD.HI.U32 R2, R6, R7, RZ ;  /* 0x0000000706027227 */ /* 0x000fc800078e00ff */
[----:B------:R-:W-:-:S04]  /*04b0*/  IMAD.HI.U32 R3, R6, R9, RZ ;  /* 0x0000000906037227 */ /* 0x000fc800078e00ff */
[----:B------:R-:W-:Y:S01]  /*04c0*/  IMAD.MOV R2, RZ, RZ, -R2 ;  /* 0x000000ffff027224 */ /* 0x000fe200078e0a02 */
[----:B------:R-:W-:-:S03]  /*04d0*/  IADD3 R3, PT, PT, -R3, RZ, RZ ;  /* 0x000000ff03037210 */ /* 0x000fc60007ffe1ff */
[C---:B------:R-:W-:Y:S02]  /*04e0*/  IMAD R7, R4.reuse, R2, R7 ;  /* 0x0000000204077224 */ /* 0x040fe400078e0207 */
[C---:B------:R-:W-:Y:S02]  /*04f0*/  IMAD R9, R4.reuse, R3, R9 ;  /* 0x0000000304097224 */ /* 0x040fe400078e0209 */
[----:B------:R-:W0:Y:S01]  /*0500*/  LDC.64 R2, c[0x0][0x380] ;  /* 0x0000e000ff027b82 */ /* 0x000e220000000a00 */
[C---:B------:R-:W-:Y:S02]  /*0510*/  ISETP.GT.U32.AND P0, PT, R4.reuse, R7, PT ;  /* 0x000000070400720c */ /* 0x040fe40003f04070 */
[----:B------:R-:W-:-:S11]  /*0520*/  ISETP.GT.U32.AND P1, PT, R4, R9, PT ;  /* 0x000000090400720c */ /* 0x000fd60003f24070 */
[----:B------:R-:W-:Y:S01]  /*0530*/  @!P0 IMAD.IADD R7, R7, 0x1, -R4 ;  /* 0x0000000107078824 */ /* 0x000fe200078e0a04 */
[----:B------:R-:W-:Y:S02]  /*0540*/  ISETP.GE.AND P0, PT, R17, RZ, PT ;  /* 0x000000ff1100720c */ /* 0x000fe40003f06270 */
[----:B------:R-:W-:Y:S02]  /*0550*/  @!P1 IADD3 R9, PT, PT, R9, -R4, RZ ;  /* 0x8000000409099210 */ /* 0x000fe40007ffe0ff */
[C---:B------:R-:W-:Y:S02]  /*0560*/  ISETP.GT.U32.AND P2, PT, R4.reuse, R7, PT ;  /* 0x000000070400720c */ /* 0x040fe40003f44070 */
[----:B------:R-:W-:Y:S02]  /*0570*/  ISETP.GT.U32.AND P3, PT, R4, R9, PT ;  /* 0x000000090400720c */ /* 0x000fe40003f64070 */
[----:B------:R-:W-:-:S09]  /*0580*/  ISETP.GE.AND P1, PT, R5, RZ, PT ;  /* 0x000000ff0500720c */ /* 0x000fd20003f26270 */
[----:B------:R-:W-:Y:S01]  /*0590*/  @!P2 IMAD.IADD R7, R7, 0x1, -R4 ;  /* 0x000000010707a824 */ /* 0x000fe200078e0a04 */
[----:B------:R-:W-:Y:S02]  /*05a0*/  ISETP.NE.AND P2, PT, R0, RZ, PT ;  /* 0x000000ff0000720c */ /* 0x000fe40003f45270 */
[----:B------:R-:W-:Y:S01]  /*05b0*/  @!P3 IADD3 R9, PT, PT, R9, -R4, RZ ;  /* 0x800000040909b210 */ /* 0x000fe20007ffe0ff */
[----:B------:R-:W-:Y:S01]  /*05c0*/  @!P1 IMAD.MOV R7, RZ, RZ, -R7 ;  /* 0x000000ffff079224 */ /* 0x000fe200078e0a07 */
[-C--:B------:R-:W-:Y:S02]  /*05d0*/  LOP3.LUT R4, RZ, R0.reuse, RZ, 0x33, !PT ;  /* 0x00000000ff047212 */ /* 0x080fe400078e33ff */
[----:B------:R-:W-:Y:S02]  /*05e0*/  @!P0 IADD3 R9, PT, PT, -R9, RZ, RZ ;  /* 0x000000ff09098210 */ /* 0x000fe40007ffe1ff */
[C---:B------:R-:W-:Y:S02]  /*05f0*/  SEL R11, R4.reuse, R7, !P2 ;  /* 0x00000007040b7207 */ /* 0x040fe40005000000 */
[----:B------:R-:W-:Y:S01]  /*0600*/  SEL R9, R4, R9, !P2 ;  /* 0x0000000904097207 */ /* 0x000fe20005000000 */
[----:B------:R-:W1:Y:S04]  /*0610*/  LDC.64 R6, c[0x0][0x388] ;  /* 0x0000e200ff067b82 */ /* 0x000e680000000a00 */
[----:B------:R-:W-:-:S04]  /*0620*/  IMAD R11, R11, R0, R9 ;  /* 0x000000000b0b7224 */ /* 0x000fc800078e0209 */
[----:B0-----:R-:W-:Y:S01]  /*0630*/  IMAD.WIDE R2, R11, 0x4, R2 ;  /* 0x000000040b027825 */ /* 0x001fe200078e0202 */
[----:B------:R-:W0:Y:S04]  /*0640*/  LDC R9, c[0x0][0x3ac] ;  /* 0x0000eb00ff097b82 */ /* 0x000e280000000800 */
[----:B------:R2:W3:Y:S01]  /*0650*/  LDG.E R13, desc[UR36][R2.64] ;  /* 0x00000024020d7981 */ /* 0x0004e2000c1e1900 */
[----:B------:R-:W-:-:S03]  /*0660*/  IMAD R18, R19, UR5, R18 ;  /* 0x0000000513127c24 */ /* 0x000fc6000f8e0212 */
[----:B------:R-:W4:Y:S01]  /*0670*/  LDC.64 R4, c[0x0][0x3b0] ;  /* 0x0000ec00ff047b82 */ /* 0x000f220000000a00 */
[----:B-1----:R-:W-:-:S07]  /*0680*/  IMAD.WIDE R6, R11, 0x4, R6 ;  /* 0x000000040b067825 */ /* 0x002fce00078e0206 */
[----:B--2---:R-:W1:Y:S01]  /*0690*/  LDC.64 R2, c[0x0][0x390] ;  /* 0x0000e400ff027b82 */ /* 0x004e620000000a00 */
[----:B0-----:R-:W-:-:S04]  /*06a0*/  IMAD R9, R9, UR5, RZ ;  /* 0x0000000509097c24 */ /* 0x001fc8000f8e02ff */
[----:B------:R-:W-:-:S04]  /*06b0*/  IMAD R18, R9, R9, R18 ;  /* 0x0000000909127224 */ /* 0x000fc800078e0212 */
[----:B------:R-:W-:-:S04]  /*06c0*/  IMAD R9, R18, 0x3, RZ ;  /* 0x0000000312097824 */ /* 0x000fc800078e02ff */
[----:B----4-:R-:W-:-:S05]  /*06d0*/  IMAD.WIDE R4, R9, 0x4, R4 ;  /* 0x0000000409047825 */ /* 0x010fca00078e0204 */
[----:B---3--:R-:W-:Y:S04]  /*06e0*/  STG.E desc[UR36][R4.64], R13 ;  /* 0x0000000d04007986 */ /* 0x008fe8000c101924 */
[----:B------:R-:W2:Y:S01]  /*06f0*/  LDG.E R6, desc[UR36][R6.64] ;  /* 0x0000002406067981 */ /* 0x000ea2000c1e1900 */
[----:B-1----:R-:W-:Y:S01]  /*0700*/  IMAD.WIDE R2, R11, 0x4, R2 ;  /* 0x000000040b027825 */ /* 0x002fe200078e0202 */
[----:B--2---:R-:W-:-:S05]  /*0710*/  I2FP.F32.S32 R9, R6 ;  /* 0x0000000600097245 */ /* 0x004fca0000201400 */
[----:B------:R-:W-:Y:S04]  /*0720*/  STG.E desc[UR36][R4.64+0x4], R9 ;  /* 0x0000040904007986 */ /* 0x000fe8000c101924 */
[----:B------:R-:W2:Y:S04]  /*0730*/  LDG.E R3, desc[UR36][R2.64] ;  /* 0x0000002402037981 */ /* 0x000ea8000c1e1900 */
[----:B--2---:R-:W-:Y:S01]  /*0740*/  STG.E desc[UR36][R4.64+0x8], R3 ;  /* 0x0000080304007986 */ /* 0x004fe2000c101924 */
[----:B------:R-:W-:Y:S05]  /*0750*/  EXIT ;  /* 0x000000000000794d */ /* 0x000fea0003800000 */
.L_x_1:
[----:B------:R-:W-:-:S00]  /*0760*/  BRA `(.L_x_1) ;  /* 0xfffffffc00fc7947 */ /* 0x000fc0000383ffff */
[----:B------:R-:W-:-:S00]  /*0770*/  NOP ;  /* 0x0000000000007918 */ /* 0x000fc00000000000 */
        /* <DEDUP_REMOVED lines=8> */
.L_x_79:


//--------------------- .text._Z29compact_cell_alive_kernel_pt2PiS_S_ii --------------------------
	.section	.text._Z29compact_cell_alive_kernel_pt2PiS_S_ii,"ax",@progbits
	.align	128
        .global         _Z29compact_cell_alive_kernel_pt2PiS_S_ii
        .type           _Z29compact_cell_alive_kernel_pt2PiS_S_ii,@function
        .size           _Z29compact_cell_alive_kernel_pt2PiS_S_ii,(.L_x_80 - _Z29compact_cell_alive_kernel_pt2PiS_S_ii)
        .other          _Z29compact_cell_alive_kernel_pt2PiS_S_ii,@"STO_CUDA_ENTRY STV_DEFAULT"
_Z29compact_cell_alive_kernel_pt2PiS_S_ii:
.text._Z29compact_cell_alive_kernel_pt2PiS_S_ii:
[----:B------:R-:W-:Y:S01]  /*0000*/  LDC R1, c[0x0][0x37c] ;  /* 0x0000df00ff017b82 */ /* 0x000fe20000000800 */
[----:B------:R-:W0:Y:S07]  /*0010*/  S2R R2, SR_TID.X ;  /* 0x0000000000027919 */ /* 0x000e2e0000002100 */
[----:B------:R-:W0:Y:S01]  /*0020*/  LDC R11, c[0x0][0x398] ;  /* 0x0000e600ff0b7b82 */ /* 0x000e220000000800 */
[----:B------:R-:W1:Y:S01]  /*0030*/  LDCU UR4, c[0x0][0x360] ;  /* 0x00006c00ff0477ac */ /* 0x000e620008000800 */
[----:B------:R-:W-:Y:S01]  /*0040*/  BSSY.RECONVERGENT B0, `(.L_x_2) ;  /* 0x000001f000007945 */ /* 0x000fe20003800200 */
[----:B------:R-:W1:Y:S01]  /*0050*/  S2R R3, SR_CTAID.X ;  /* 0x0000000000037919 */ /* 0x000e620000002500 */
[----:B------:R-:W2:Y:S01]  /*0060*/  LDCU.64 UR6, c[0x0][0x358] ;  /* 0x00006b00ff0677ac */ /* 0x000ea20008000a00 */
[----:B0-----:R-:W-:Y:S01]  /*0070*/  LOP3.LUT P0, RZ, R2, R11, RZ, 0xfc, !PT ;  /* 0x0000000b02ff7212 */ /* 0x001fe2000780fcff */
[----:B-1----:R-:W-:-:S12]  /*0080*/  IMAD R0, R3, UR4, R2 ;  /* 0x0000000403007c24 */ /* 0x002fd8000f8e0202 */
[----:B--2---:R-:W-:Y:S05]  /*0090*/  @P0 BRA `(.L_x_3) ;  /* 0x0000000000280947 */ /* 0x004fea0003800000 */
[----:B------:R-:W0:Y:S02]  /*00a0*/  LDC.64 R2, c[0x0][0x388] ;  /* 0x0000e200ff027b82 */ /* 0x000e240000000a00 */
[----:B0-----:R-:W-:-:S05]  /*00b0*/  IMAD.WIDE.U32 R2, R11, 0x4, R2 ;  /* 0x000000040b027825 */ /* 0x001fca00078e0002 */
[----:B------:R-:W2:Y:S01]  /*00c0*/  LDG.E R5, desc[UR6][R2.64] ;  /* 0x0000000602057981 */ /* 0x000ea2000c1e1900 */
[----:B------:R-:W0:Y:S01]  /*00d0*/  S2UR UR5, SR_CgaCtaId ;  /* 0x00000000000579c3 */ /* 0x000e220000008800 */
[----:B------:R-:W-:Y:S01]  /*00e0*/  UMOV UR4, 0x400 ;  /* 0x0000040000047882 */ /* 0x000fe20000000000 */
[----:B------:R-:W-:Y:S01]  /*00f0*/  HFMA2 R4, -RZ, RZ, 0, 0 ;  /* 0x00000000ff047431 */ /* 0x000fe200000001ff */
[----:B0-----:R-:W-:Y:S01]  /*0100*/  ULEA UR4, UR5, UR4, 0x18 ;  /* 0x0000000405047291 */ /* 0x001fe2000f8ec0ff */
[----:B--2---:R1:W-:Y:S08]  /*0110*/  STG.E desc[UR6][R2.64], R5 ;  /* 0x0000000502007986 */ /* 0x0043f0000c101906 */
[----:B------:R1:W-:Y:S01]  /*0120*/  STS.64 [UR4], R4 ;  /* 0x00000004ff007988 */ /* 0x0003e20008000a04 */
[----:B------:R-:W-:Y:S05]  /*0130*/  BRA `(.L_x_4) ;  /* 0x00000000003c7947 */ /* 0x000fea0003800000 */
.L_x_3:
[----:B------:R-:W-:-:S04]  /*0140*/  ISETP.GE.AND P0, PT, R11, 0x1, PT ;  /* 0x000000010b00780c */ /* 0x000fc80003f06270 */
[----:B------:R-:W-:-:S13]  /*0150*/  ISETP.NE.OR P0, PT, R2, RZ, !P0 ;  /* 0x000000ff0200720c */ /* 0x000fda0004705670 */
[----:B------:R-:W-:Y:S05]  /*0160*/  @P0 BRA `(.L_x_4) ;  /* 0x0000000000300947 */ /* 0x000fea0003800000 */
[----:B------:R-:W0:Y:S01]  /*0170*/  LDC.64 R4, c[0x0][0x388] ;  /* 0x0000e200ff047b82 */ /* 0x000e220000000a00 */
[----:B------:R-:W-:-:S05]  /*0180*/  IADD3 R3, PT, PT, R11, -0x1, RZ ;  /* 0xffffffff0b037810 */ /* 0x000fca0007ffe0ff */
[----:B0-----:R-:W-:-:S04]  /*0190*/  IMAD.WIDE.U32 R2, R3, 0x4, R4 ;  /* 0x0000000403027825 */ /* 0x001fc800078e0004 */
[----:B------:R-:W-:Y:S01]  /*01a0*/  IMAD.WIDE.U32 R4, R11, 0x4, R4 ;  /* 0x000000040b047825 */ /* 0x000fe200078e0004 */
[----:B------:R-:W2:Y:S04]  /*01b0*/  LDG.E R6, desc[UR6][R2.64] ;  /* 0x0000000602067981 */ /* 0x000ea8000c1e1900 */
[----:B------:R-:W2:Y:S01]  /*01c0*/  LDG.E R7, desc[UR6][R4.64] ;  /* 0x0000000604077981 */ /* 0x000ea2000c1e1900 */
[----:B------:R-:W0:Y:S01]  /*01d0*/  S2UR UR5, SR_CgaCtaId ;  /* 0x00000000000579c3 */ /* 0x000e220000008800 */
[----:B------:R-:W-:Y:S02]  /*01e0*/  UMOV UR4, 0x400 ;  /* 0x0000040000047882 */ /* 0x000fe40000000000 */
[----:B0-----:R-:W-:Y:S01]  /*01f0*/  ULEA UR4, UR5, UR4, 0x18 ;  /* 0x0000000405047291 */ /* 0x001fe2000f8ec0ff */
[----:B--2---:R-:W-:-:S08]  /*0200*/  IADD3 R9, PT, PT, R6, R7, RZ ;  /* 0x0000000706097210 */ /* 0x004fd00007ffe0ff */
[----:B------:R0:W-:Y:S04]  /*0210*/  STS.64 [UR4], R6 ;  /* 0x00000006ff007988 */ /* 0x0001e80008000a04 */
[----:B------:R0:W-:Y:S02]  /*0220*/  STG.E desc[UR6][R4.64], R9 ;  /* 0x0000000904007986 */ /* 0x0001e4000c101906 */
.L_x_4:
[----:B------:R-:W-:Y:S05]  /*0230*/  BSYNC.RECONVERGENT B0 ;  /* 0x0000000000007941 */ /* 0x000fea0003800200 */
.L_x_2:
[----:B------:R-:W2:Y:S08]  /*0240*/  S2UR UR5, SR_CgaCtaId ;  /* 0x00000000000579c3 */ /* 0x000eb00000008800 */
[----:B------:R-:W-:Y:S06]  /*0250*/  BAR.SYNC.DEFER_BLOCKING 0x0 ;  /* 0x0000000000007b1d */ /* 0x000fec0000010000 */
[----:B------:R-:W-:-:S02]  /*0260*/  UMOV UR4, 0x400 ;  /* 0x0000040000047882 */ /* 0x000fc40000000000 */
[----:B--2---:R-:W-:-:S09]  /*0270*/  ULEA UR4, UR5, UR4, 0x18 ;  /* 0x0000000405047291 */ /* 0x004fd2000f8ec0ff */
[----:B0-----:R-:W0:Y:S02]  /*0280*/  LDS.64 R6, [UR4] ;  /* 0x00000004ff067984 */ /* 0x001e240008000a00 */
[----:B------:R-:W2:Y:S01]  /*0290*/  LDCU UR4, c[0x0][0x39c] ;  /* 0x00007380ff0477ac */ /* 0x000ea20008000800 */
[----:B0-----:R-:W-:Y:S01]  /*02a0*/  ISETP.GE.AND P0, PT, R0, R7, PT ;  /* 0x000000070000720c */ /* 0x001fe20003f06270 */
[----:B--2---:R-:W-:-:S12]  /*02b0*/  IMAD R7, R11, UR4, R0 ;  /* 0x000000040b077c24 */ /* 0x004fd8000f8e0200 */
[----:B------:R-:W-:Y:S05]  /*02c0*/  @P0 EXIT ;  /* 0x000000000000094d */ /* 0x000fea0003800000 */
[----:B-1----:R-:W0:Y:S02]  /*02d0*/  LDC.64 R2, c[0x0][0x390] ;  /* 0x0000e400ff027b82 */ /* 0x002e240000000a00 */
[----:B0-----:R-:W2:Y:S02]  /*02e0*/  LDG.E R2, desc[UR6][R2.64] ;  /* 0x0000000602027981 */ /* 0x001ea4000c1e1900 */
[----:B--2---:R-:W-:-:S13]  /*02f0*/  ISETP.GE.AND P0, PT, R7, R2, PT ;  /* 0x000000020700720c */ /* 0x004fda0003f06270 */
[----:B------:R-:W-:Y:S05]  /*0300*/  @P0 EXIT ;  /* 0x000000000000094d */ /* 0x000fea0003800000 */
[----:B------:R-:W0:Y:S02]  /*0310*/  LDC.64 R4, c[0x0][0x380] ;  /* 0x0000e000ff047b82 */ /* 0x000e240000000a00 */
[----:B0-----:R-:W-:-:S06]  /*0320*/  IMAD.WIDE R2, R7, 0x4, R4 ;  /* 0x0000000407027825 */ /* 0x001fcc00078e0204 */
[----:B------:R-:W2:Y:S01]  /*0330*/  LDG.E R3, desc[UR6][R2.64] ;  /* 0x0000000602037981 */ /* 0x000ea2000c1e1900 */
[----:B------:R-:W-:-:S05]  /*0340*/  IADD3 R7, PT, PT, R0, R6, RZ ;  /* 0x0000000600077210 */ /* 0x000fca0007ffe0ff */
[----:B------:R-:W-:-:S05]  /*0350*/  IMAD.WIDE R4, R7, 0x4, R4 ;  /* 0x0000000407047825 */ /* 0x000fca00078e0204 */
[----:B--2---:R-:W-:Y:S01]  /*0360*/  STG.E desc[UR6][R4.64], R3 ;  /* 0x0000000304007986 */ /* 0x004fe2000c101906 */
[----:B------:R-:W-:Y:S05]  /*0370*/  EXIT ;  /* 0x000000000000794d */ /* 0x000fea0003800000 */
.L_x_5:
        /* <DEDUP_REMOVED lines=16> */
.L_x_80:


//--------------------- .text._Z29compact_cell_alive_kernel_pt1PiS_S_i --------------------------
	.section	.text._Z29compact_cell_alive_kernel_pt1PiS_S_i,"ax",@progbits
	.align	128
        .global         _Z29compact_cell_alive_kernel_pt1PiS_S_i
        .type           _Z29compact_cell_alive_kernel_pt1PiS_S_i,@function
        .size           _Z29compact_cell_alive_kernel_pt1PiS_S_i,(.L_x_81 - _Z29compact_cell_alive_kernel_pt1PiS_S_i)
        .other          _Z29compact_cell_alive_kernel_pt1PiS_S_i,@"STO_CUDA_ENTRY STV_DEFAULT"
_Z29compact_cell_alive_kernel_pt1PiS_S_i:
.text._Z29compact_cell_alive_kernel_pt1PiS_S_i:
[----:B------:R-:W-:Y:S08]  /*0000*/  LDC R1, c[0x0][0x37c] ;  /* 0x0000df00ff017b82 */ /* 0x000ff00000000800 */
[----:B------:R-:W0:Y:S01]  /*0010*/  LDC.64 R6, c[0x0][0x390] ;  /* 0x0000e400ff067b82 */ /* 0x000e220000000a00 */
[----:B------:R-:W0:Y:S01]  /*0020*/  LDCU.64 UR4, c[0x0][0x358] ;  /* 0x00006b00ff0477ac */ /* 0x000e220008000a00 */
[----:B------:R-:W1:Y:S01]  /*0030*/  S2R R0, SR_TID.X ;  /* 0x0000000000007919 */ /* 0x000e620000002100 */
[----:B------:R-:W1:Y:S05]  /*0040*/  S2R R4, SR_CTAID.X ;  /* 0x0000000000047919 */ /* 0x000e6a0000002500 */
[----:B------:R-:W1:Y:S08]  /*0050*/  LDC R5, c[0x0][0x360] ;  /* 0x0000d800ff057b82 */ /* 0x000e700000000800 */
[----:B------:R-:W2:Y:S01]  /*0060*/  LDC.64 R2, c[0x0][0x380] ;  /* 0x0000e000ff027b82 */ /* 0x000ea20000000a00 */
[----:B0-----:R-:W3:Y:S01]  /*0070*/  LDG.E R6, desc[UR4][R6.64] ;  /* 0x0000000406067981 */ /* 0x001ee2000c1e1900 */
[----:B-1----:R-:W-:-:S04]  /*0080*/  IMAD R9, R5, R4, R0 ;  /* 0x0000000405097224 */ /* 0x002fc800078e0200 */
[C---:B--2---:R-:W-:Y:S01]  /*0090*/  IMAD.WIDE R2, R9.reuse, 0x4, R2 ;  /* 0x0000000409027825 */ /* 0x044fe200078e0202 */
[----:B------:R-:W0:Y:S01]  /*00a0*/  S2R R11, SR_CgaCtaId ;  /* 0x00000000000b7919 */ /* 0x000e220000008800 */
[----:B---3--:R-:W-:-:S13]  /*00b0*/  ISETP.GE.AND P1, PT, R9, R6, PT ;  /* 0x000000060900720c */ /* 0x008fda0003f26270 */
[----:B------:R-:W2:Y:S01]  /*00c0*/  @!P1 LDG.E R10, desc[UR4][R2.64] ;  /* 0x00000004020a9981 */ /* 0x000ea2000c1e1900 */
[----:B------:R-:W-:Y:S01]  /*00d0*/  MOV R8, 0x400 ;  /* 0x0000040000087802 */ /* 0x000fe20000000f00 */
[----:B------:R-:W-:Y:S01]  /*00e0*/  BSSY.RECONVERGENT B0, `(.L_x_6) ;  /* 0x00000e9000007945 */ /* 0x000fe20003800200 */
[----:B------:R-:W-:Y:S02]  /*00f0*/  ISETP.NE.AND P0, PT, R9, RZ, PT ;  /* 0x000000ff0900720c */ /* 0x000fe40003f05270 */
[----:B0-----:R-:W-:-:S05]  /*0100*/  LEA R6, R11, R8, 0x18 ;  /* 0x000000080b067211 */ /* 0x001fca00078ec0ff */
[--C-:B------:R-:W-:Y:S02]  /*0110*/  IMAD R7, R5, 0x8, R6.reuse ;  /* 0x0000000805077824 */ /* 0x100fe400078e0206 */
[----:B------:R-:W-:-:S04]  /*0120*/  @!P1 IMAD R8, R0, 0x4, R6 ;  /* 0x0000000400089824 */ /* 0x000fc800078e0206 */
[----:B------:R0:W-:Y:S01]  /*0130*/  @!P0 STS [R7], RZ ;  /* 0x000000ff07008388 */ /* 0x0001e20000000800 */
[----:B------:R-:W-:Y:S01]  /*0140*/  ISETP.NE.AND P0, PT, R0, RZ, PT ;  /* 0x000000ff0000720c */ /* 0x000fe20003f05270 */
[----:B------:R-:W-:Y:S02]  /*0150*/  @!P1 IMAD R9, R5, 0x4, R8 ;  /* 0x0000000405099824 */ /* 0x000fe400078e0208 */
[----:B--2---:R0:W-:Y:S04]  /*0160*/  @!P1 STS [R8], R10 ;  /* 0x0000000a08009388 */ /* 0x0041e80000000800 */
[----:B------:R0:W-:Y:S01]  /*0170*/  @!P1 STS [R9], RZ ;  /* 0x000000ff09009388 */ /* 0x0001e20000000800 */
[----:B------:R-:W-:Y:S06]  /*0180*/  BAR.SYNC.DEFER_BLOCKING 0x0 ;  /* 0x0000000000007b1d */ /* 0x000fec0000010000 */
[----:B------:R-:W-:Y:S05]  /*0190*/  @P0 BRA `(.L_x_7) ;  /* 0x0000000c00740947 */ /* 0x000fea0003800000 */
[C---:B------:R-:W-:Y:S01]  /*01a0*/  ISETP.GE.U32.AND P0, PT, R5.reuse, 0x4, PT ;  /* 0x000000040500780c */ /* 0x040fe20003f06070 */
[----:B------:R-:W-:Y:S01]  /*01b0*/  HFMA2 R11, -RZ, RZ, 0, 0 ;  /* 0x00000000ff0b7431 */ /* 0x000fe200000001ff */
[----:B0-----:R-:W-:Y:S01]  /*01c0*/  LOP3.LUT R9, R5, 0x3, RZ, 0xc0, !PT ;  /* 0x0000000305097812 */ /* 0x001fe200078ec0ff */
[----:B------:R-:W-:-:S10]  /*01d0*/  IMAD.MOV.U32 R8, RZ, RZ, RZ ;  /* 0x000000ffff087224 */ /* 0x000fd400078e00ff */
[----:B------:R-:W-:Y:S05]  /*01e0*/  @!P0 BRA `(.L_x_8) ;  /* 0x0000000c00188947 */ /* 0x000fea0003800000 */
[C---:B------:R-:W-:Y:S01]  /*01f0*/  LOP3.LUT R12, R5.reuse, 0xfffffffc, RZ, 0xc0, !PT ;  /* 0xfffffffc050c7812 */ /* 0x040fe200078ec0ff */
[----:B------:R-:W-:Y:S01]  /*0200*/  VIADD R10, R6, 0x8 ;  /* 0x00000008060a7836 */ /* 0x000fe20000000000 */
[----:B------:R-:W-:Y:S02]  /*0210*/  LOP3.LUT R11, R5, 0x7fc, RZ, 0xc0, !PT ;  /* 0x000007fc050b7812 */ /* 0x000fe400078ec0ff */
[----:B------:R-:W-:Y:S01]  /*0220*/  MOV R8, RZ ;  /* 0x000000ff00087202 */ /* 0x000fe20000000f00 */
[----:B------:R-:W-:-:S05]  /*0230*/  IMAD.MOV R12, RZ, RZ, -R12 ;  /* 0x000000ffff0c7224 */ /* 0x000fca00078e0a0c */
[----:B------:R-:W-:-:S13]  /*0240*/  ISETP.GE.AND P0, PT, R12, RZ, PT ;  /* 0x000000ff0c00720c */ /* 0x000fda0003f06270 */
[----:B------:R-:W-:Y:S05]  /*0250*/  @P0 BRA `(.L_x_9) ;  /* 0x00000008008c0947 */ /* 0x000fea0003800000 */
[----:B------:R-:W-:Y:S01]  /*0260*/  IMAD.MOV R13, RZ, RZ, -R12 ;  /* 0x000000ffff0d7224 */ /* 0x000fe200078e0a0c */
[----:B------:R-:W-:-:S04]  /*0270*/  PLOP3.LUT P0, PT, PT, PT, PT, 0x80, 0x8 ;  /* 0x000000000008781c */ /* 0x000fc80003f0f070 */
[----:B------:R-:W-:-:S13]  /*0280*/  ISETP.GT.AND P1, PT, R13, 0xc, PT ;  /* 0x0000000c0d00780c */ /* 0x000fda0003f24270 */
[----:B------:R-:W-:Y:S05]  /*0290*/  @!P1 BRA `(.L_x_10) ;  /* 0x0000000400949947 */ /* 0x000fea0003800000 */
[----:B------:R-:W-:-:S13]  /*02a0*/  PLOP3.LUT P0, PT, PT, PT, PT, 0x8, 0x80 ;  /* 0x000000000080781c */ /* 0x000fda0003f0e170 */
.L_x_11:
[----:B0-----:R-:W0:Y:S01]  /*02b0*/  LDS R14, [R10+-0x8] ;  /* 0xfffff8000a0e7984 */ /* 0x001e220000000800 */
[----:B------:R-:W-:Y:S01]  /*02c0*/  VIADD R12, R12, 0x10 ;  /* 0x000000100c0c7836 */ /* 0x000fe20000000000 */
[----:B0-----:R-:W-:-:S13]  /*02d0*/  ISETP.GE.AND P1, PT, R14, 0x1, PT ;  /* 0x000000010e00780c */ /* 0x001fda0003f26270 */
[C---:B------:R-:W-:Y:S01]  /*02e0*/  @P1 IMAD.IADD R13, R8.reuse, 0x1, R5 ;  /* 0x00000001080d1824 */ /* 0x040fe200078e0205 */
[----:B------:R-:W-:-:S03]  /*02f0*/  @P1 IADD3 R8, PT, PT, R8, 0x1, RZ ;  /* 0x0000000108081810 */ /* 0x000fc60007ffe0ff */
[----:B------:R-:W-:-:S05]  /*0300*/  @P1 IMAD R13, R13, 0x4, R6 ;  /* 0x000000040d0d1824 */ /* 0x000fca00078e0206 */
[----:B------:R-:W-:Y:S04]  /*0310*/  @P1 STS [R13], R14 ;  /* 0x0000000e0d001388 */ /* 0x000fe80000000800 */
[----:B------:R-:W0:Y:S02]  /*0320*/  LDS R15, [R10+-0x4] ;  /* 0xfffffc000a0f7984 */ /* 0x000e240000000800 */
[----:B0-----:R-:W-:-:S13]  /*0330*/  ISETP.GE.AND P2, PT, R15, 0x1, PT ;  /* 0x000000010f00780c */ /* 0x001fda0003f46270 */
[C---:B------:R-:W-:Y:S02]  /*0340*/  @P2 IMAD.IADD R17, R8.reuse, 0x1, R5 ;  /* 0x0000000108112824 */ /* 0x040fe400078e0205 */
[----:B------:R-:W-:Y:S02]  /*0350*/  @P2 VIADD R8, R8, 0x1 ;  /* 0x0000000108082836 */ /* 0x000fe40000000000 */
[----:B------:R-:W-:-:S05]  /*0360*/  @P2 IMAD R18, R17, 0x4, R6 ;  /* 0x0000000411122824 */ /* 0x000fca00078e0206 */
[----:B------:R-:W-:Y:S04]  /*0370*/  @P2 STS [R18], R15 ;  /* 0x0000000f12002388 */ /* 0x000fe80000000800 */
[----:B------:R-:W0:Y:S02]  /*0380*/  LDS R16, [R10] ;  /* 0x000000000a107984 */ /* 0x000e240000000800 */
[----:B0-----:R-:W-:-:S13]  /*0390*/  ISETP.GE.AND P1, PT, R16, 0x1, PT ;  /* 0x000000011000780c */ /* 0x001fda0003f26270 */
[C---:B------:R-:W-:Y:S01]  /*03a0*/  @P1 IADD3 R17, PT, PT, R8.reuse, R5, RZ ;  /* 0x0000000508111210 */ /* 0x040fe20007ffe0ff */
[----:B------:R-:W-:-:S04]  /*03b0*/  @P1 VIADD R8, R8, 0x1 ;  /* 0x0000000108081836 */ /* 0x000fc80000000000 */
[----:B------:R-:W-:-:S05]  /*03c0*/  @P1 IMAD R17, R17, 0x4, R6 ;  /* 0x0000000411111824 */ /* 0x000fca00078e0206 */
[----:B------:R-:W-:Y:S04]  /*03d0*/  @P1 STS [R17], R16 ;  /* 0x0000001011001388 */ /* 0x000fe80000000800 */
[----:B------:R-:W0:Y:S02]  /*03e0*/  LDS R13, [R10+0x4] ;  /* 0x000004000a0d7984 */ /* 0x000e240000000800 */
[----:B0-----:R-:W-:-:S13]  /*03f0*/  ISETP.GE.AND P2, PT, R13, 0x1, PT ;  /* 0x000000010d00780c */ /* 0x001fda0003f46270 */
[C---:B------:R-:W-:Y:S02]  /*0400*/  @P2 IMAD.IADD R19, R8.reuse, 0x1, R5 ;  /* 0x0000000108132824 */ /* 0x040fe400078e0205 */
[----:B------:R-:W-:-:S03]  /*0410*/  @P2 VIADD R8, R8, 0x1 ;  /* 0x0000000108082836 */ /* 0x000fc60000000000 */
[----:B------:R-:W-:-:S05]  /*0420*/  @P2 LEA R18, R19, R6, 0x2 ;  /* 0x0000000613122211 */ /* 0x000fca00078e10ff */
[----:B------:R-:W-:Y:S04]  /*0430*/  @P2 STS [R18], R13 ;  /* 0x0000000d12002388 */ /* 0x000fe80000000800 */
[----:B------:R-:W0:Y:S02]  /*0440*/  LDS R14, [R10+0x8] ;  /* 0x000008000a0e7984 */ /* 0x000e240000000800 */
[----:B0-----:R-:W-:-:S13]  /*0450*/  ISETP.GE.AND P1, PT, R14, 0x1, PT ;  /* 0x000000010e00780c */ /* 0x001fda0003f26270 */
[C---:B------:R-:W-:Y:S01]  /*0460*/  @P1 IMAD.IADD R15, R8.reuse, 0x1, R5 ;  /* 0x00000001080f1824 */ /* 0x040fe200078e0205 */
[----:B------:R-:W-:-:S03]  /*0470*/  @P1 IADD3 R8, PT, PT, R8, 0x1, RZ ;  /* 0x0000000108081810 */ /* 0x000fc60007ffe0ff */
[----:B------:R-:W-:-:S05]  /*0480*/  @P1 IMAD R17, R15, 0x4, R6 ;  /* 0x000000040f111824 */ /* 0x000fca00078e0206 */
[----:B------:R-:W-:Y:S04]  /*0490*/  @P1 STS [R17], R14 ;  /* 0x0000000e11001388 */ /* 0x000fe80000000800 */
[----:B------:R-:W0:Y:S02]  /*04a0*/  LDS R15, [R10+0xc] ;  /* 0x00000c000a0f7984 */ /* 0x000e240000000800 */
[----:B0-----:R-:W-:-:S13]  /*04b0*/  ISETP.GE.AND P2, PT, R15, 0x1, PT ;  /* 0x000000010f00780c */ /* 0x001fda0003f46270 */
[C---:B------:R-:W-:Y:S02]  /*04c0*/  @P2 IMAD.IADD R19, R8.reuse, 0x1, R5 ;  /* 0x0000000108132824 */ /* 0x040fe400078e0205 */
[----:B------:R-:W-:Y:S02]  /*04d0*/  @P2 VIADD R8, R8, 0x1 ;  /* 0x0000000108082836 */ /* 0x000fe40000000000 */
[----:B------:R-:W-:-:S05]  /*04e0*/  @P2 IMAD R16, R19, 0x4, R6 ;  /* 0x0000000413102824 */ /* 0x000fca00078e0206 */
[----:B------:R-:W-:Y:S04]  /*04f0*/  @P2 STS [R16], R15 ;  /* 0x0000000f10002388 */ /* 0x000fe80000000800 */
[----:B------:R-:W0:Y:S02]  /*0500*/  LDS R13, [R10+0x10] ;  /* 0x000010000a0d7984 */ /* 0x000e240000000800 */
        /* <DEDUP_REMOVED lines=52> */
[----:B------:R-:W-:Y:S01]  /*0850*/  @P1 STS [R16], R15 ;  /* 0x0000000f10001388 */ /* 0x000fe20000000800 */
[----:B------:R-:W-:-:S03]  /*0860*/  ISETP.GE.AND P1, PT, R12, -0xc, PT ;  /* 0xfffffff40c00780c */ /* 0x000fc60003f26270 */
[----:B------:R0:W1:Y:S02]  /*0870*/  LDS R13, [R10+0x34] ;  /* 0x000034000a0d7984 */ /* 0x0000640000000800 */
[----:B0-----:R-:W-:Y:S01]  /*0880*/  VIADD R10, R10, 0x40 ;  /* 0x000000400a0a7836 */ /* 0x001fe20000000000 */
[----:B-1----:R-:W-:-:S13]  /*0890*/  ISETP.GE.AND P2, PT, R13, 0x1, PT ;  /* 0x000000010d00780c */ /* 0x002fda0003f46270 */
[C---:B------:R-:W-:Y:S01]  /*08a0*/  @P2 IMAD.IADD R19, R8.reuse, 0x1, R5 ;  /* 0x0000000108132824 */ /* 0x040fe200078e0205 */
[----:B------:R-:W-:-:S04]  /*08b0*/  @P2 IADD3 R8, PT, PT, R8, 0x1, RZ ;  /* 0x0000000108082810 */ /* 0x000fc80007ffe0ff */
[----:B------:R-:W-:-:S05]  /*08c0*/  @P2 LEA R14, R19, R6, 0x2 ;  /* 0x00000006130e2211 */ /* 0x000fca00078e10ff */
[----:B------:R0:W-:Y:S01]  /*08d0*/  @P2 STS [R14], R13 ;  /* 0x0000000d0e002388 */ /* 0x0001e20000000800 */
[----:B------:R-:W-:Y:S05]  /*08e0*/  @!P1 BRA `(.L_x_11) ;  /* 0xfffffff800709947 */ /* 0x000fea000383ffff */
.L_x_10:
[----:B0-----:R-:W-:-:S05]  /*08f0*/  IMAD.MOV R13, RZ, RZ, -R12 ;  /* 0x000000ffff0d7224 */ /* 0x001fca00078e0a0c */
[----:B------:R-:W-:-:S13]  /*0900*/  ISETP.GT.AND P1, PT, R13, 0x4, PT ;  /* 0x000000040d00780c */ /* 0x000fda0003f24270 */
[----:B------:R-:W-:Y:S05]  /*0910*/  @!P1 BRA `(.L_x_12) ;  /* 0x0000000000d49947 */ /* 0x000fea0003800000 */
[----:B------:R-:W0:Y:S01]  /*0920*/  LDS R13, [R10+-0x8] ;  /* 0xfffff8000a0d7984 */ /* 0x000e220000000800 */
[----:B------:R-:W-:-:S05]  /*0930*/  VIADD R12, R12, 0x4 ;  /* 0x000000040c0c7836 */ /* 0x000fca0000000000 */
[----:B------:R-:W-:Y:S02]  /*0940*/  IADD3 R12, PT, PT, R12, 0x4, RZ ;  /* 0x000000040c0c7810 */ /* 0x000fe40007ffe0ff */
[----:B0-----:R-:W-:-:S13]  /*0950*/  ISETP.GE.AND P0, PT, R13, 0x1, PT ;  /* 0x000000010d00780c */ /* 0x001fda0003f06270 */
[C---:B------:R-:W-:Y:S02]  /*0960*/  @P0 IMAD.IADD R15, R8.reuse, 0x1, R5 ;  /* 0x00000001080f0824 */ /* 0x040fe400078e0205 */
[----:B------:R-:W-:-:S03]  /*0970*/  @P0 VIADD R8, R8, 0x1 ;  /* 0x0000000108080836 */ /* 0x000fc60000000000 */
[----:B------:R-:W-:-:S05]  /*0980*/  @P0 LEA R16, R15, R6, 0x2 ;  /* 0x000000060f100211 */ /* 0x000fca00078e10ff */
[----:B------:R-:W-:Y:S04]  /*0990*/  @P0 STS [R16], R13 ;  /* 0x0000000d10000388 */ /* 0x000fe80000000800 */
[----:B------:R-:W0:Y:S02]  /*09a0*/  LDS R14, [R10+-0x4] ;  /* 0xfffffc000a0e7984 */ /* 0x000e240000000800 */
[----:B0-----:R-:W-:-:S13]  /*09b0*/  ISETP.GE.AND P1, PT, R14, 0x1, PT ;  /* 0x000000010e00780c */ /* 0x001fda0003f26270 */
[C---:B------:R-:W-:Y:S02]  /*09c0*/  @P1 IMAD.IADD R15, R8.reuse, 0x1, R5 ;  /* 0x00000001080f1824 */ /* 0x040fe400078e0205 */
[----:B------:R-:W-:-:S03]  /*09d0*/  @P1 VIADD R8, R8, 0x1 ;  /* 0x0000000108081836 */ /* 0x000fc60000000000 */
[----:B------:R-:W-:-:S05]  /*09e0*/  @P1 LEA R17, R15, R6, 0x2 ;  /* 0x000000060f111211 */ /* 0x000fca00078e10ff */
[----:B------:R-:W-:Y:S04]  /*09f0*/  @P1 STS [R17], R14 ;  /* 0x0000000e11001388 */ /* 0x000fe80000000800 */
[----:B------:R-:W0:Y:S02]  /*0a00*/  LDS R15, [R10] ;  /* 0x000000000a0f7984 */ /* 0x000e240000000800 */
        /* <DEDUP_REMOVED lines=29> */
[----:B------:R-:W-:-:S03]  /*0be0*/  PLOP3.LUT P0, PT, PT, PT, PT, 0x8, 0x80 ;  /* 0x000000000080781c */ /* 0x000fc60003f0e170 */
[----:B------:R-:W0:Y:S02]  /*0bf0*/  LDS R14, [R10+0x14] ;  /* 0x000014000a0e7984 */ /* 0x000e240000000800 */
[----:B0-----:R-:W-:-:S13]  /*0c00*/  ISETP.GE.AND P1, PT, R14, 0x1, PT ;  /* 0x000000010e00780c */ /* 0x001fda0003f26270 */
[C---:B------:R-:W-:Y:S02]  /*0c10*/  @P1 IMAD.IADD R13, R8.reuse, 0x1, R5 ;  /* 0x00000001080d1824 */ /* 0x040fe400078e0205 */
[----:B------:R-:W-:-:S03]  /*0c20*/  @P1 VIADD R8, R8, 0x1 ;  /* 0x0000000108081836 */ /* 0x000fc60000000000 */
[----:B------:R-:W-:Y:S01]  /*0c30*/  @P1 LEA R15, R13, R6, 0x2 ;  /* 0x000000060d0f1211 */ /* 0x000fe200078e10ff */
[----:B------:R-:W-:-:S04]  /*0c40*/  VIADD R13, R10, 0x10 ;  /* 0x000000100a0d7836 */ /* 0x000fc80000000000 */
[----:B------:R0:W-:Y:S01]  /*0c50*/  @P1 STS [R15], R14 ;  /* 0x0000000e0f001388 */ /* 0x0001e20000000800 */
[----:B------:R-:W-:-:S07]  /*0c60*/  VIADD R10, R13, 0x10 ;  /* 0x000000100d0a7836 */ /* 0x000fce0000000000 */
.L_x_12:
[----:B------:R-:W-:-:S13]  /*0c70*/  ISETP.NE.OR P0, PT, R12, RZ, P0 ;  /* 0x000000ff0c00720c */ /* 0x000fda0000705670 */
[----:B------:R-:W-:Y:S05]  /*0c80*/  @!P0 BRA `(.L_x_8) ;  /* 0x0000000000708947 */ /* 0x000fea0003800000 */
.L_x_9:
[----:B-1----:R-:W1:Y:S01]  /*0c90*/  LDS R13, [R10+-0x8] ;  /* 0xfffff8000a0d7984 */ /* 0x002e620000000800 */
[----:B------:R-:W-:Y:S01]  /*0ca0*/  VIADD R12, R12, 0x4 ;  /* 0x000000040c0c7836 */ /* 0x000fe20000000000 */
[----:B-1----:R-:W-:-:S13]  /*0cb0*/  ISETP.GE.AND P0, PT, R13, 0x1, PT ;  /* 0x000000010d00780c */ /* 0x002fda0003f06270 */
[C---:B0-----:R-:W-:Y:S01]  /*0cc0*/  @P0 IADD3 R15, PT, PT, R8.reuse, R5, RZ ;  /* 0x00000005080f0210 */ /* 0x041fe20007ffe0ff */
[----:B------:R-:W-:-:S04]  /*0cd0*/  @P0 VIADD R8, R8, 0x1 ;  /* 0x0000000108080836 */ /* 0x000fc80000000000 */
[----:B------:R-:W-:-:S05]  /*0ce0*/  @P0 IMAD R16, R15, 0x4, R6 ;  /* 0x000000040f100824 */ /* 0x000fca00078e0206 */
[----:B------:R-:W-:Y:S04]  /*0cf0*/  @P0 STS [R16], R13 ;  /* 0x0000000d10000388 */ /* 0x000fe80000000800 */
[----:B------:R-:W0:Y:S02]  /*0d00*/  LDS R14, [R10+-0x4] ;  /* 0xfffffc000a0e7984 */ /* 0x000e240000000800 */
[----:B0-----:R-:W-:-:S13]  /*0d10*/  ISETP.GE.AND P1, PT, R14, 0x1, PT ;  /* 0x000000010e00780c */ /* 0x001fda0003f26270 */
[C---:B------:R-:W-:Y:S01]  /*0d20*/  @P1 IADD3 R15, PT, PT, R8.reuse, R5, RZ ;  /* 0x00000005080f1210 */ /* 0x040fe20007ffe0ff */
[----:B------:R-:W-:-:S04]  /*0d30*/  @P1 VIADD R8, R8, 0x1 ;  /* 0x0000000108081836 */ /* 0x000fc80000000000 */
[----:B------:R-:W-:-:S05]  /*0d40*/  @P1 IMAD R17, R15, 0x4, R6 ;  /* 0x000000040f111824 */ /* 0x000fca00078e0206 */
[----:B------:R-:W-:Y:S04]  /*0d50*/  @P1 STS [R17], R14 ;  /* 0x0000000e11001388 */ /* 0x000fe80000000800 */
[----:B------:R-:W0:Y:S02]  /*0d60*/  LDS R15, [R10] ;  /* 0x000000000a0f7984 */ /* 0x000e240000000800 */
[----:B0-----:R-:W-:-:S13]  /*0d70*/  ISETP.GE.AND P0, PT, R15, 0x1, PT ;  /* 0x000000010f00780c */ /* 0x001fda0003f06270 */
[C---:B------:R-:W-:Y:S01]  /*0d80*/  @P0 IADD3 R19, PT, PT, R8.reuse, R5, RZ ;  /* 0x0000000508130210 */ /* 0x040fe20007ffe0ff */
[----:B------:R-:W-:-:S04]  /*0d90*/  @P0 VIADD R8, R8, 0x1 ;  /* 0x0000000108080836 */ /* 0x000fc80000000000 */
[----:B------:R-:W-:-:S05]  /*0da0*/  @P0 IMAD R16, R19, 0x4, R6 ;  /* 0x0000000413100824 */ /* 0x000fca00078e0206 */
[----:B------:R-:W-:Y:S01]  /*0db0*/  @P0 STS [R16], R15 ;  /* 0x0000000f10000388 */ /* 0x000fe20000000800 */
[----:B------:R-:W-:-:S03]  /*0dc0*/  ISETP.NE.AND P0, PT, R12, RZ, PT ;  /* 0x000000ff0c00720c */ /* 0x000fc60003f05270 */
[----:B------:R0:W1:Y:S02]  /*0dd0*/  LDS R13, [R10+0x4] ;  /* 0x000004000a0d7984 */ /* 0x0000640000000800 */
[----:B0-----:R-:W-:Y:S02]  /*0de0*/  IADD3 R10, PT, PT, R10, 0x10, RZ ;  /* 0x000000100a0a7810 */ /* 0x001fe40007ffe0ff */
[----:B-1----:R-:W-:-:S13]  /*0df0*/  ISETP.GE.AND P1, PT, R13, 0x1, PT ;  /* 0x000000010d00780c */ /* 0x002fda0003f26270 */
[C---:B------:R-:W-:Y:S01]  /*0e00*/  @P1 IADD3 R19, PT, PT, R8.reuse, R5, RZ ;  /* 0x0000000508131210 */ /* 0x040fe20007ffe0ff */
[----:B------:R-:W-:-:S04]  /*0e10*/  @P1 VIADD R8, R8, 0x1 ;  /* 0x0000000108081836 */ /* 0x000fc80000000000 */
[----:B------:R-:W-:-:S05]  /*0e20*/  @P1 IMAD R14, R19, 0x4, R6 ;  /* 0x00000004130e1824 */ /* 0x000fca00078e0206 */
[----:B------:R1:W-:Y:S01]  /*0e30*/  @P1 STS [R14], R13 ;  /* 0x0000000d0e001388 */ /* 0x0003e20000000800 */
[----:B------:R-:W-:Y:S05]  /*0e40*/  @P0 BRA `(.L_x_9) ;  /* 0xfffffffc00900947 */ /* 0x000fea000383ffff */
.L_x_8:
[----:B-1----:R-:W1:Y:S01]  /*0e50*/  LDC.64 R12, c[0x0][0x388] ;  /* 0x0000e200ff0c7b82 */ /* 0x002e620000000a00 */
[----:B------:R-:W-:Y:S01]  /*0e60*/  ISETP.NE.AND P0, PT, R9, RZ, PT ;  /* 0x000000ff0900720c */ /* 0x000fe20003f05270 */
[----:B-1----:R-:W-:-:S12]  /*0e70*/  IMAD.WIDE.U32 R12, R4, 0x4, R12 ;  /* 0x00000004040c7825 */ /* 0x002fd800078e000c */
[----:B------:R-:W-:Y:S05]  /*0e80*/  @!P0 BRA `(.L_x_13) ;  /* 0x0000000000308947 */ /* 0x000fea0003800000 */
[----:B------:R-:W-:Y:S01]  /*0e90*/  IMAD R11, R11, 0x4, R6 ;  /* 0x000000040b0b7824 */ /* 0x000fe200078e0206 */
[----:B------:R-:W-:-:S07]  /*0ea0*/  IADD3 R9, PT, PT, -R9, RZ, RZ ;  /* 0x000000ff09097210 */ /* 0x000fce0007ffe1ff */
.L_x_14:
[----:B-1----:R1:W2:Y:S01]  /*0eb0*/  LDS R4, [R11] ;  /* 0x000000000b047984 */ /* 0x0022a20000000800 */
[----:B------:R-:W-:-:S04]  /*0ec0*/  IADD3 R9, PT, PT, R9, 0x1, RZ ;  /* 0x0000000109097810 */ /* 0x000fc80007ffe0ff */
[----:B------:R-:W-:Y:S01]  /*0ed0*/  ISETP.NE.AND P1, PT, R9, RZ, PT ;  /* 0x000000ff0900720c */ /* 0x000fe20003f25270 */
[----:B-1----:R-:W-:Y:S01]  /*0ee0*/  VIADD R11, R11, 0x4 ;  /* 0x000000040b0b7836 */ /* 0x002fe20000000000 */
[----:B--2---:R-:W-:-:S13]  /*0ef0*/  ISETP.GE.AND P0, PT, R4, 0x1, PT ;  /* 0x000000010400780c */ /* 0x004fda0003f06270 */
[C---:B0-----:R-:W-:Y:S02]  /*0f00*/  @P0 IMAD.IADD R15, R8.reuse, 0x1, R5 ;  /* 0x00000001080f0824 */ /* 0x041fe400078e0205 */
[----:B------:R-:W-:Y:S02]  /*0f10*/  @P0 VIADD R8, R8, 0x1 ;  /* 0x0000000108080836 */ /* 0x000fe40000000000 */
[----:B------:R-:W-:-:S05]  /*0f20*/  @P0 IMAD R15, R15, 0x4, R6 ;  /* 0x000000040f0f0824 */ /* 0x000fca00078e0206 */
[----:B------:R1:W-:Y:S01]  /*0f30*/  @P0 STS [R15], R4 ;  /* 0x000000040f000388 */ /* 0x0003e20000000800 */
[----:B------:R-:W-:Y:S05]  /*0f40*/  @P1 BRA `(.L_x_14) ;  /* 0xfffffffc00d81947 */ /* 0x000fea000383ffff */
.L_x_13:
[----:B------:R2:W-:Y:S04]  /*0f50*/  STS [R7], R8 ;  /* 0x0000000807007388 */ /* 0x0005e80000000800 */
[----:B------:R2:W-:Y:S02]  /*0f60*/  STG.E desc[UR4][R12.64], R8 ;  /* 0x000000080c007986 */ /* 0x0005e4000c101904 */
.L_x_7:
[----:B------:R-:W-:Y:S05]  /*0f70*/  BSYNC.RECONVERGENT B0 ;  /* 0x0000000000007941 */ /* 0x000fea0003800200 */
.L_x_6:
[----:B------:R-:W-:Y:S06]  /*0f80*/  BAR.SYNC.DEFER_BLOCKING 0x0 ;  /* 0x0000000000007b1d */ /* 0x000fec0000010000 */
[----:B0-2---:R-:W0:Y:S02]  /*0f90*/  LDS R7, [R7] ;  /* 0x0000000007077984 */ /* 0x005e240000000800 */
[----:B0-----:R-:W-:-:S13]  /*0fa0*/  ISETP.GE.U32.AND P0, PT, R0, R7, PT ;  /* 0x000000070000720c */ /* 0x001fda0003f06070 */
[----:B------:R-:W-:Y:S05]  /*0fb0*/  @P0 EXIT ;  /* 0x000000000000094d */ /* 0x000fea0003800000 */
[----:B------:R-:W-:-:S05]  /*0fc0*/  IADD3 R5, PT, PT, R0, R5, RZ ;  /* 0x0000000500057210 */ /* 0x000fca0007ffe0ff */
[----:B------:R-:W-:-:S06]  /*0fd0*/  IMAD R5, R5, 0x4, R6 ;  /* 0x0000000405057824 */ /* 0x000fcc00078e0206 */
[----:B------:R-:W0:Y:S04]  /*0fe0*/  LDS R5, [R5] ;  /* 0x0000000005057984 */ /* 0x000e280000000800 */
[----:B0-----:R-:W-:Y:S01]  /*0ff0*/  STG.E desc[UR4][R2.64], R5 ;  /* 0x0000000502007986 */ /* 0x001fe2000c101904 */
[----:B------:R-:W-:Y:S05]  /*1000*/  EXIT ;  /* 0x000000000000794d */ /* 0x000fea0003800000 */
.L_x_15:
        /* <DEDUP_REMOVED lines=15> */
.L_x_81:


//--------------------- .text._Z28find_index_cell_alive_kernelPiS_iS_ --------------------------
	.section	.text._Z28find_index_cell_alive_kernelPiS_iS_,"ax",@progbits
	.align	128
        .global         _Z28find_index_cell_alive_kernelPiS_iS_
        .type           _Z28find_index_cell_alive_kernelPiS_iS_,@function
        .size           _Z28find_index_cell_alive_kernelPiS_iS_,(.L_x_82 - _Z28find_index_cell_alive_kernelPiS_iS_)
        .other          _Z28find_index_cell_alive_kernelPiS_iS_,@"STO_CUDA_ENTRY STV_DEFAULT"
_Z28find_index_cell_alive_kernelPiS_iS_:
.text._Z28find_index_cell_alive_kernelPiS_iS_:
[----:B------:R-:W-:Y:S01]  /*0000*/  LDC R1, c[0x0][0x37c] ;  /* 0x0000df00ff017b82 */ /* 0x000fe20000000800 */
[----:B------:R-:W0:Y:S07]  /*0010*/  S2R R6, SR_TID.X ;  /* 0x0000000000067919 */ /* 0x000e2e0000002100 */
[----:B------:R-:W0:Y:S01]  /*0020*/  S2UR UR4, SR_CTAID.X ;  /* 0x00000000000479c3 */ /* 0x000e220000002500 */
[----:B------:R-:W1:Y:S01]  /*0030*/  LDCU UR8, c[0x0][0x390] ;  /* 0x00007200ff0877ac */ /* 0x000e620008000800 */
[----:B------:R-:W-:Y:S01]  /*0040*/  BSSY.RECONVERGENT B0, `(.L_x_16) ;  /* 0x0000019000007945 */ /* 0x000fe20003800200 */
[----:B------:R-:W2:Y:S05]  /*0050*/  LDCU.64 UR6, c[0x0][0x358] ;  /* 0x00006b00ff0677ac */ /* 0x000eaa0008000a00 */
[----:B------:R-:W0:Y:S08]  /*0060*/  LDC R11, c[0x0][0x360] ;  /* 0x0000d800ff0b7b82 */ /* 0x000e300000000800 */
[----:B------:R-:W3:Y:S01]  /*0070*/  S2UR UR5, SR_CgaCtaId ;  /* 0x00000000000579c3 */ /* 0x000ee20000008800 */
[----:B0-----:R-:W-:Y:S01]  /*0080*/  IMAD R7, R11, UR4, R6 ;  /* 0x000000040b077c24 */ /* 0x001fe2000f8e0206 */
[----:B------:R-:W-:-:S04]  /*0090*/  UMOV UR4, 0x400 ;  /* 0x0000040000047882 */ /* 0x000fc80000000000 */
[C---:B------:R-:W-:Y:S02]  /*00a0*/  ISETP.NE.AND P0, PT, R7.reuse, RZ, PT ;  /* 0x000000ff0700720c */ /* 0x040fe40003f05270 */
[----:B-1----:R-:W-:Y:S01]  /*00b0*/  ISETP.GE.AND P1, PT, R7, UR8, PT ;  /* 0x0000000807007c0c */ /* 0x002fe2000bf26270 */
[----:B---3--:R-:W-:-:S06]  /*00c0*/  ULEA UR4, UR5, UR4, 0x18 ;  /* 0x0000000405047291 */ /* 0x008fcc000f8ec0ff */
[----:B------:R-:W-:-:S04]  /*00d0*/  LEA R0, R6, UR4, 0x2 ;  /* 0x0000000406007c11 */ /* 0x000fc8000f8e10ff */
[----:B------:R-:W2:Y:S01]  /*00e0*/  @!P0 LDC.64 R2, c[0x0][0x398] ;  /* 0x0000e600ff028b82 */ /* 0x000ea20000000a00 */
[----:B------:R0:W-:Y:S04]  /*00f0*/  STS [R0], RZ ;  /* 0x000000ff00007388 */ /* 0x0001e80000000800 */
[----:B--2---:R0:W-:Y:S03]  /*0100*/  @!P0 STG.E desc[UR6][R2.64], RZ ;  /* 0x000000ff02008986 */ /* 0x0041e6000c101906 */
[----:B------:R-:W-:Y:S06]  /*0110*/  BAR.SYNC.DEFER_BLOCKING 0x0 ;  /* 0x0000000000007b1d */ /* 0x000fec0000010000 */
[----:B------:R-:W-:Y:S05]  /*0120*/  @P1 BRA `(.L_x_17) ;  /* 0x0000000000281947 */ /* 0x000fea0003800000 */
[----:B0-----:R-:W0:Y:S08]  /*0130*/  LDC.64 R2, c[0x0][0x380] ;  /* 0x0000e000ff027b82 */ /* 0x001e300000000a00 */
[----:B------:R-:W1:Y:S01]  /*0140*/  LDC.64 R4, c[0x0][0x388] ;  /* 0x0000e200ff047b82 */ /* 0x000e620000000a00 */
[----:B0-----:R-:W-:-:S06]  /*0150*/  IMAD.WIDE R2, R7, 0x4, R2 ;  /* 0x0000000407027825 */ /* 0x001fcc00078e0202 */
[----:B------:R-:W2:Y:S01]  /*0160*/  LDG.E R2, desc[UR6][R2.64] ;  /* 0x0000000602027981 */ /* 0x000ea2000c1e1900 */
[----:B-1----:R-:W-:Y:S01]  /*0170*/  IMAD.WIDE R4, R7, 0x4, R4 ;  /* 0x0000000407047825 */ /* 0x002fe200078e0204 */
[----:B--2---:R-:W-:-:S04]  /*0180*/  ISETP.GT.AND P0, PT, R2, RZ, PT ;  /* 0x000000ff0200720c */ /* 0x004fc80003f04270 */
[----:B------:R-:W-:Y:S02]  /*0190*/  SEL R9, RZ, 0x1, !P0 ;  /* 0x00000001ff097807 */ /* 0x000fe40004000000 */
[----:B------:R-:W-:-:S03]  /*01a0*/  SEL R7, R7, RZ, P0 ;  /* 0x000000ff07077207 */ /* 0x000fc60000000000 */
[----:B------:R1:W-:Y:S04]  /*01b0*/  STS [R0], R9 ;  /* 0x0000000900007388 */ /* 0x0003e80000000800 */
[----:B------:R1:W-:Y:S02]  /*01c0*/  STG.E desc[UR6][R4.64], R7 ;  /* 0x0000000704007986 */ /* 0x0003e4000c101906 */
.L_x_17:
[----:B------:R-:W-:Y:S05]  /*01d0*/  BSYNC.RECONVERGENT B0 ;  /* 0x0000000000007941 */ /* 0x000fea0003800200 */
.L_x_16:
[----:B------:R-:W-:Y:S01]  /*01e0*/  BAR.SYNC.DEFER_BLOCKING 0x0 ;  /* 0x0000000000007b1d */ /* 0x000fe20000010000 */
[----:B0-----:R-:W-:-:S07]  /*01f0*/  LEA.HI R3, R11, 0x1, RZ, 0x1f ;  /* 0x000000010b037811 */ /* 0x001fce00078ff8ff */
.L_x_18:
[----:B------:R-:W-:-:S13]  /*0200*/  ISETP.GE.U32.AND P0, PT, R6, R3, PT ;  /* 0x000000030600720c */ /* 0x000fda0003f06070 */
[----:B-1----:R-:W-:Y:S01]  /*0210*/  @!P0 IMAD R4, R3, 0x4, R0 ;  /* 0x0000000403048824 */ /* 0x002fe200078e0200 */
[----:B------:R-:W-:Y:S01]  /*0220*/  @!P0 LDS R5, [R0] ;  /* 0x0000000000058984 */ /* 0x000fe20000000800 */
[----:B------:R-:W-:-:S04]  /*0230*/  @!P0 IMAD.IADD R2, R6, 0x1, R3 ;  /* 0x0000000106028824 */ /* 0x000fc800078e0203 */
[----:B------:R-:W0:Y:S01]  /*0240*/  @!P0 LDS R4, [R4] ;  /* 0x0000000004048984 */ /* 0x000e220000000800 */
[----:B------:R-:W-:-:S04]  /*0250*/  @!P0 ISETP.GE.U32.AND P1, PT, R2, R11, PT ;  /* 0x0000000b0200820c */ /* 0x000fc80003f26070 */
[----:B0-----:R-:W-:-:S05]  /*0260*/  @!P0 SEL R2, R4, RZ, !P1 ;  /* 0x000000ff04028207 */ /* 0x001fca0004800000 */
[----:B------:R-:W-:-:S05]  /*0270*/  @!P0 IMAD.IADD R5, R2, 0x1, R5 ;  /* 0x0000000102058824 */ /* 0x000fca00078e0205 */
[----:B------:R0:W-:Y:S01]  /*0280*/  @!P0 STS [R0], R5 ;  /* 0x0000000500008388 */ /* 0x0001e20000000800 */
[----:B------:R-:W-:Y:S01]  /*0290*/  BAR.SYNC.DEFER_BLOCKING 0x0 ;  /* 0x0000000000007b1d */ /* 0x000fe20000010000 */
[----:B------:R-:W-:Y:S02]  /*02a0*/  ISETP.GT.U32.AND P0, PT, R3, 0x1, PT ;  /* 0x000000010300780c */ /* 0x000fe40003f04070 */
[----:B------:R-:W-:-:S11]  /*02b0*/  SHF.R.U32.HI R3, RZ, 0x1, R3 ;  /* 0x00000001ff037819 */ /* 0x000fd60000011603 */
[----:B0-----:R-:W-:Y:S05]  /*02c0*/  @P0 BRA `(.L_x_18) ;  /* 0xfffffffc00cc0947 */ /* 0x001fea000383ffff */
[----:B------:R-:W-:-:S13]  /*02d0*/  ISETP.NE.AND P0, PT, R6, RZ, PT ;  /* 0x000000ff0600720c */ /* 0x000fda0003f05270 */
[----:B------:R-:W-:Y:S05]  /*02e0*/  @P0 EXIT ;  /* 0x000000000000094d */ /* 0x000fea0003800000 */
[----:B------:R-:W0:Y:S01]  /*02f0*/  S2UR UR5, SR_CgaCtaId ;  /* 0x00000000000579c3 */ /* 0x000e220000008800 */
[----:B------:R-:W-:-:S07]  /*0300*/  UMOV UR4, 0x400 ;  /* 0x0000040000047882 */ /* 0x000fce0000000000 */
[----:B------:R-:W1:Y:S01]  /*0310*/  LDC.64 R2, c[0x0][0x398] ;  /* 0x0000e600ff027b82 */ /* 0x000e620000000a00 */
[----:B0-----:R-:W-:-:S09]  /*0320*/  ULEA UR4, UR5, UR4, 0x18 ;  /* 0x0000000405047291 */ /* 0x001fd2000f8ec0ff */
[----:B------:R-:W1:Y:S04]  /*0330*/  LDS R5, [UR4] ;  /* 0x00000004ff057984 */ /* 0x000e680008000800 */
[----:B-1----:R-:W-:Y:S01]  /*0340*/  REDG.E.ADD.STRONG.GPU desc[UR6][R2.64], R5 ;  /* 0x000000050200798e */ /* 0x002fe2000c12e106 */
[----:B------:R-:W-:Y:S05]  /*0350*/  EXIT ;  /* 0x000000000000794d */ /* 0x000fea0003800000 */
.L_x_19:
        /* <DEDUP_REMOVED lines=10> */
.L_x_82:


//--------------------- .text._Z36compute_energy_and_occupation_kernelPfPiS0_S_ii --------------------------
	.section	.text._Z36compute_energy_and_occupation_kernelPfPiS0_S_ii,"ax",@progbits
	.align	128
        .global         _Z36compute_energy_and_occupation_kernelPfPiS0_S_ii
        .type           _Z36compute_energy_and_occupation_kernelPfPiS0_S_ii,@function
        .size           _Z36compute_energy_and_occupation_kernelPfPiS0_S_ii,(.L_x_83 - _Z36compute_energy_and_occupation_kernelPfPiS0_S_ii)
        .other          _Z36compute_energy_and_occupation_kernelPfPiS0_S_ii,@"STO_CUDA_ENTRY STV_DEFAULT"
_Z36compute_energy_and_occupation_kernelPfPiS0_S_ii:
.text._Z36compute_energy_and_occupation_kernelPfPiS0_S_ii:
[----:B------:R-:W-:Y:S01]  /*0000*/  LDC R1, c[0x0][0x37c] ;  /* 0x0000df00ff017b82 */ /* 0x000fe20000000800 */
[----:B------:R-:W0:Y:S07]  /*0010*/  S2R R3, SR_TID.X ;  /* 0x0000000000037919 */ /* 0x000e2e0000002100 */
[----:B------:R-:W0:Y:S01]  /*0020*/  LDC R0, c[0x0][0x360] ;  /* 0x0000d800ff007b82 */ /* 0x000e220000000800 */
[----:B------:R-:W1:Y:S01]  /*0030*/  LDCU UR6, c[0x0][0x3a0] ;  /* 0x00007400ff0677ac */ /* 0x000e620008000800 */
[----:B------:R-:W2:Y:S06]  /*0040*/  S2R R2, SR_TID.Y ;  /* 0x0000000000027919 */ /* 0x000eac0000002200 */
[----:B------:R-:W0:Y:S08]  /*0050*/  S2UR UR4, SR_CTAID.X ;  /* 0x00000000000479c3 */ /* 0x000e300000002500 */
[----:B------:R-:W2:Y:S08]  /*0060*/  S2UR UR5, SR_CTAID.Y ;  /* 0x00000000000579c3 */ /* 0x000eb00000002600 */
[----:B------:R-:W2:Y:S01]  /*0070*/  LDC R5, c[0x0][0x364] ;  /* 0x0000d900ff057b82 */ /* 0x000ea20000000800 */
[----:B0-----:R-:W-:-:S02]  /*0080*/  IMAD R0, R0, UR4, R3 ;  /* 0x0000000400007c24 */ /* 0x001fc4000f8e0203 */
[----:B--2---:R-:W-:-:S05]  /*0090*/  IMAD R5, R5, UR5, R2 ;  /* 0x0000000505057c24 */ /* 0x004fca000f8e0202 */
[----:B------:R-:W-:-:S04]  /*00a0*/  VIMNMX R2, PT, PT, R0, R5, !PT ;  /* 0x0000000500027248 */ /* 0x000fc80007fe0100 */
[----:B-1----:R-:W-:-:S13]  /*00b0*/  ISETP.GE.AND P0, PT, R2, UR6, PT ;  /* 0x0000000602007c0c */ /* 0x002fda000bf06270 */
[----:B------:R-:W-:Y:S05]  /*00c0*/  @P0 EXIT ;  /* 0x000000000000094d */ /* 0x000fea0003800000 */
[----:B------:R-:W0:Y:S01]  /*00d0*/  LDC.64 R2, c[0x0][0x388] ;  /* 0x0000e200ff027b82 */ /* 0x000e220000000a00 */
[----:B------:R-:W1:Y:S01]  /*00e0*/  LDCU.64 UR4, c[0x0][0x358] ;  /* 0x00006b00ff0477ac */ /* 0x000e620008000a00 */
[----:B------:R-:W-:Y:S01]  /*00f0*/  IMAD R5, R5, UR6, R0 ;  /* 0x0000000605057c24 */ /* 0x000fe2000f8e0200 */
[----:B------:R-:W2:Y:S03]  /*0100*/  LDCU UR7, c[0x0][0x3a4] ;  /* 0x00007480ff0777ac */ /* 0x000ea60008000800 */
[----:B0-----:R-:W-:-:S05]  /*0110*/  IMAD.WIDE R2, R5, 0x4, R2 ;  /* 0x0000000405027825 */ /* 0x001fca00078e0202 */
[----:B-1----:R-:W2:Y:S02]  /*0120*/  LDG.E R0, desc[UR4][R2.64] ;  /* 0x0000000402007981 */ /* 0x002ea4000c1e1900 */
[----:B--2---:R-:W-:-:S04]  /*0130*/  ISETP.GT.AND P0, PT, R0, UR7, PT ;  /* 0x0000000700007c0c */ /* 0x004fc8000bf04270 */
[----:B------:R-:W-:-:S13]  /*0140*/  ISETP.LT.OR P0, PT, R0, 0x1, P0 ;  /* 0x000000010000780c */ /* 0x000fda0000701670 */
[----:B------:R-:W-:Y:S05]  /*0150*/  @P0 EXIT ;  /* 0x000000000000094d */ /* 0x000fea0003800000 */
[----:B------:R-:W0:Y:S01]  /*0160*/  LDC.64 R2, c[0x0][0x390] ;  /* 0x0000e400ff027b82 */ /* 0x000e220000000a00 */
[----:B------:R-:W-:Y:S01]  /*0170*/  IADD3 R9, PT, PT, R0, -0x1, RZ ;  /* 0xffffffff00097810 */ /* 0x000fe20007ffe0ff */
[----:B------:R-:W-:-:S06]  /*0180*/  HFMA2 R11, -RZ, RZ, 0, 5.9604644775390625e-08 ;  /* 0x00000001ff0b7431 */ /* 0x000fcc00000001ff */
[----:B------:R-:W1:Y:S01]  /*0190*/  LDC.64 R6, c[0x0][0x380] ;  /* 0x0000e000ff067b82 */ /* 0x000e620000000a00 */
[----:B0-----:R-:W-:-:S05]  /*01a0*/  IMAD.WIDE.U32 R2, R9, 0x4, R2 ;  /* 0x0000000409027825 */ /* 0x001fca00078e0002 */
[----:B------:R-:W-:Y:S01]  /*01b0*/  REDG.E.ADD.STRONG.GPU desc[UR4][R2.64], R11 ;  /* 0x0000000b0200798e */ /* 0x000fe2000c12e104 */
[----:B-1----:R-:W-:Y:S02]  /*01c0*/  IMAD.WIDE R6, R5, 0x4, R6 ;  /* 0x0000000405067825 */ /* 0x002fe400078e0206 */
[----:B------:R-:W0:Y:S04]  /*01d0*/  LDC.64 R4, c[0x0][0x398] ;  /* 0x0000e600ff047b82 */ /* 0x000e280000000a00 */
[----:B------:R-:W2:Y:S01]  /*01e0*/  LDG.E R7, desc[UR4][R6.64] ;  /* 0x0000000406077981 */ /* 0x000ea2000c1e1900 */
[----:B0-----:R-:W-:-:S05]  /*01f0*/  IMAD.WIDE.U32 R4, R9, 0x4, R4 ;  /* 0x0000000409047825 */ /* 0x001fca00078e0004 */
[----:B--2---:R-:W-:Y:S01]  /*0200*/  REDG.E.ADD.F32.FTZ.RN.STRONG.GPU desc[UR4][R4.64], R7 ;  /* 0x00000007040079a6 */ /* 0x004fe2000c12f304 */
[----:B------:R-:W-:Y:S05]  /*0210*/  EXIT ;  /* 0x000000000000794d */ /* 0x000fea0003800000 */
.L_x_20:
        /* <DEDUP_REMOVED lines=14> */
.L_x_83:


//--------------------- .text._Z23recombine_models_kernelPfS_S_S_iiiiiffm --------------------------
	.section	.text._Z23recombine_models_kernelPfS_S_S_iiiiiffm,"ax",@progbits
	.align	128
        .global         _Z23recombine_models_kernelPfS_S_S_iiiiiffm
        .type           _Z23recombine_models_kernelPfS_S_S_iiiiiffm,@function
        .size           _Z23recombine_models_kernelPfS_S_S_iiiiiffm,(.L_x_84 - _Z23recombine_models_kernelPfS_S_S_iiiiiffm)
        .other          _Z23recombine_models_kernelPfS_S_S_iiiiiffm,@"STO_CUDA_ENTRY STV_DEFAULT"
_Z23recombine_models_kernelPfS_S_S_iiiiiffm:
.text._Z23recombine_models_kernelPfS_S_S_iiiiiffm:
[----:B------:R-:W0:Y:S01]  /*0000*/  LDC R1, c[0x0][0x37c] ;  /* 0x0000df00ff017b82 */ /* 0x000e220000000800 */
[----:B------:R-:W1:Y:S07]  /*0010*/  S2R R3, SR_TID.X ;  /* 0x0000000000037919 */ /* 0x000e6e0000002100 */
[----:B------:R-:W1:Y:S01]  /*0020*/  S2UR UR6, SR_CTAID.X ;  /* 0x00000000000679c3 */ /* 0x000e620000002500 */
[----:B------:R-:W2:Y:S01]  /*0030*/  LDCU.64 UR4, c[0x0][0x3a0] ;  /* 0x00007400ff0477ac */ /* 0x000ea20008000a00 */
[----:B0-----:R-:W-:-:S06]  /*0040*/  VIADD R1, R1, 0xffffffd0 ;  /* 0xffffffd001017836 */ /* 0x001fcc0000000000 */
[----:B------:R-:W1:Y:S01]  /*0050*/  LDC R10, c[0x0][0x360] ;  /* 0x0000d800ff0a7b82 */ /* 0x000e620000000800 */
[----:B--2---:R-:W-:Y:S01]  /*0060*/  UIADD3 UR4, UPT, UPT, UR5, UR4, URZ ;  /* 0x0000000405047290 */ /* 0x004fe2000fffe0ff */
[----:B-1----:R-:W-:-:S05]  /*0070*/  IMAD R10, R10, UR6, R3 ;  /* 0x000000060a0a7c24 */ /* 0x002fca000f8e0203 */
[----:B------:R-:W-:-:S13]  /*0080*/  ISETP.GE.AND P0, PT, R10, UR4, PT ;  /* 0x000000040a007c0c */ /* 0x000fda000bf06270 */
[----:B------:R-:W-:Y:S05]  /*0090*/  @P0 EXIT ;  /* 0x000000000000094d */ /* 0x000fea0003800000 */
[----:B------:R-:W0:Y:S01]  /*00a0*/  LDC.64 R2, c[0x0][0x3c0] ;  /* 0x0000f000ff027b82 */ /* 0x000e220000000a00 */
[----:B------:R-:W-:Y:S01]  /*00b0*/  ISETP.NE.AND P0, PT, R10, RZ, PT ;  /* 0x000000ff0a00720c */ /* 0x000fe20003f05270 */
[----:B------:R-:W1:Y:S01]  /*00c0*/  LDCU.64 UR6, c[0x0][0x358] ;  /* 0x00006b00ff0677ac */ /* 0x000e620008000a00 */
[----:B------:R-:W-:Y:S01]  /*00d0*/  BSSY.RECONVERGENT B0, `(.L_x_21) ;  /* 0x0000261000007945 */ /* 0x000fe20003800200 */
[----:B0-----:R-:W-:Y:S02]  /*00e0*/  LOP3.LUT R0, R2, 0xaad26b49, RZ, 0x3c, !PT ;  /* 0xaad26b4902007812 */ /* 0x001fe400078e3cff */
[----:B------:R-:W-:-:S03]  /*00f0*/  LOP3.LUT R2, R3, 0xf7dcefdd, RZ, 0x3c, !PT ;  /* 0xf7dcefdd03027812 */ /* 0x000fc600078e3cff */
[----:B------:R-:W-:Y:S02]  /*0100*/  IMAD R0, R0, 0x4182bed5, RZ ;  /* 0x4182bed500007824 */ /* 0x000fe400078e02ff */
[----:B------:R-:W-:Y:S02]  /*0110*/  IMAD R5, R2, -0x658354e5, RZ ;  /* 0x9a7cab1b02057824 */ /* 0x000fe400078e02ff */
[C---:B------:R-:W-:Y:S01]  /*0120*/  VIADD R7, R0.reuse, 0x583f19 ;  /* 0x00583f1900077836 */ /* 0x040fe20000000000 */
[C---:B------:R-:W-:Y:S01]  /*0130*/  LOP3.LUT R2, R0.reuse, 0x159a55e5, RZ, 0x3c, !PT ;  /* 0x159a55e500027812 */ /* 0x040fe200078e3cff */
[C---:B------:R-:W-:Y:S01]  /*0140*/  VIADD R3, R5.reuse, 0x1f123bb5 ;  /* 0x1f123bb505037836 */ /* 0x040fe20000000000 */
[C---:B------:R-:W-:Y:S02]  /*0150*/  IADD3 R4, PT, PT, R0.reuse, 0x64f0c9, R5 ;  /* 0x0064f0c900047810 */ /* 0x040fe40007ffe005 */
[----:B------:R-:W-:Y:S01]  /*0160*/  LOP3.LUT R6, R5, 0x5491333, RZ, 0x3c, !PT ;  /* 0x0549133305067812 */ /* 0x000fe200078e3cff */
[----:B------:R-:W-:Y:S01]  /*0170*/  VIADD R5, R0, 0x75bcd15 ;  /* 0x075bcd1500057836 */ /* 0x000fe20000000000 */
[----:B------:R0:W-:Y:S04]  /*0180*/  STL.64 [R1+0x8], R2 ;  /* 0x0000080201007387 */ /* 0x0001e80000100a00 */
[----:B------:R0:W-:Y:S04]  /*0190*/  STL.64 [R1], R4 ;  /* 0x0000000401007387 */ /* 0x0001e80000100a00 */
[----:B------:R0:W-:Y:S01]  /*01a0*/  STL.64 [R1+0x10], R6 ;  /* 0x0000100601007387 */ /* 0x0001e20000100a00 */
[----:B-1----:R-:W-:Y:S05]  /*01b0*/  @!P0 BRA `(.L_x_22) ;  /* 0x0000002400488947 */ /* 0x002fea0003800000 */
[--C-:B------:R-:W-:Y:S01]  /*01c0*/  SHF.R.S32.HI R11, RZ, 0x1f, R10.reuse ;  /* 0x0000001fff0b7819 */ /* 0x100fe2000001140a */
[----:B------:R-:W-:Y:S02]  /*01d0*/  IMAD.MOV.U32 R12, RZ, RZ, R10 ;  /* 0x000000ffff0c7224 */ /* 0x000fe400078e000a */
[----:B------:R-:W-:-:S07]  /*01e0*/  IMAD.MOV.U32 R13, RZ, RZ, RZ ;  /* 0x000000ffff0d7224 */ /* 0x000fce00078e00ff */
.L_x_31:
[----:B------:R-:W-:Y:S01]  /*01f0*/  LOP3.LUT R0, R12, 0x3, RZ, 0xc0, !PT ;  /* 0x000000030c007812 */ /* 0x000fe200078ec0ff */
[----:B------:R-:W-:Y:S03]  /*0200*/  BSSY.RECONVERGENT B1, `(.L_x_23) ;  /* 0x0000247000017945 */ /* 0x000fe60003800200 */
[----:B------:R-:W-:-:S04]  /*0210*/  ISETP.NE.U32.AND P0, PT, R0, RZ, PT ;  /* 0x000000ff0000720c */ /* 0x000fc80003f05070 */
[----:B------:R-:W-:-:S13]  /*0220*/  ISETP.NE.AND.EX P0, PT, RZ, RZ, PT, P0 ;  /* 0x000000ffff00720c */ /* 0x000fda0003f05300 */
[----:B-1----:R-:W-:Y:S05]  /*0230*/  @!P0 BRA `(.L_x_24) ;  /* 0x00000024000c8947 */ /* 0x002fea0003800000 */
[----:B------:R-:W1:Y:S01]  /*0240*/  LDC.64 R8, c[0x4][0x8] ;  /* 0x01000200ff087b82 */ /* 0x000e620000000a00 */
[----:B------:R-:W-:Y:S01]  /*0250*/  IMAD.MOV.U32 R0, RZ, RZ, RZ ;  /* 0x000000ffff007224 */ /* 0x000fe200078e00ff */
[----:B0-----:R-:W-:Y:S02]  /*0260*/  CS2R R6, SRZ ;  /* 0x0000000000067805 */ /* 0x001fe4000001ff00 */
[----:B------:R-:W-:Y:S01]  /*0270*/  CS2R R2, SRZ ;  /* 0x0000000000027805 */ /* 0x000fe2000001ff00 */
[----:B------:R-:W-:Y:S02]  /*0280*/  IMAD.MOV.U32 R5, RZ, RZ, RZ ;  /* 0x000000ffff057224 */ /* 0x000fe400078e00ff */
[----:B-1----:R-:W-:-:S07]  /*0290*/  IMAD.WIDE.U32 R8, R13, 0xc80, R8 ;  /* 0x00000c800d087825 */ /* 0x002fce00078e0008 */
.L_x_26:
[----:B------:R-:W-:-:S06]  /*02a0*/  IMAD R16, R0, 0x4, R1 ;  /* 0x0000000400107824 */ /* 0x000fcc00078e0201 */
[----:B------:R-:W5:Y:S01]  /*02b0*/  LDL R16, [R16+0x4] ;  /* 0x0000040010107983 */ /* 0x000f620000100800 */
[----:B------:R-:W-:-:S05]  /*02c0*/  UMOV UR4, URZ ;  /* 0x000000ff00047c82 */ /* 0x000fca0008000000 */
.L_x_25:
[----:B-----5:R-:W-:Y:S01]  /*02d0*/  SHF.R.U32.HI R21, RZ, UR4, R16 ;  /* 0x00000004ff157c19 */ /* 0x020fe20008011610 */
[----:B------:R-:W-:-:S03]  /*02e0*/  IMAD.SHL.U32 R14, R0, 0x20, RZ ;  /* 0x00000020000e7824 */ /* 0x000fc600078e00ff */
[----:B------:R-:W-:Y:S01]  /*02f0*/  LOP3.LUT R15, R21, 0x1, RZ, 0xc0, !PT ;  /* 0x00000001150f7812 */ /* 0x000fe200078ec0ff */
[----:B------:R-:W-:-:S03]  /*0300*/  VIADD R14, R14, UR4 ;  /* 0x000000040e0e7c36 */ /* 0x000fc60008000000 */
[----:B------:R-:W-:Y:S01]  /*0310*/  ISETP.NE.U32.AND P0, PT, R15, 0x1, PT ;  /* 0x000000010f00780c */ /* 0x000fe20003f05070 */
[----:B------:R-:W-:-:S03]  /*0320*/  IMAD R15, R14, 0x5, RZ ;  /* 0x000000050e0f7824 */ /* 0x000fc600078e02ff */
[----:B------:R-:W-:Y:S01]  /*0330*/  R2P PR, R21, 0x7e ;  /* 0x0000007e15007804 */ /* 0x000fe20000000000 */
[----:B------:R-:W-:-:S08]  /*0340*/  IMAD.WIDE.U32 R14, R15, 0x4, R8 ;  /* 0x000000040f0e7825 */ /* 0x000fd000078e0008 */
[----:B------:R-:W2:Y:S04]  /*0350*/  @!P0 LDG.E R20, desc[UR6][R14.64+0x10] ;  /* 0x000010060e148981 */ /* 0x000ea8000c1e1900 */
[----:B------:R-:W3:Y:S04]  /*0360*/  @P1 LDG.E R22, desc[UR6][R14.64+0x24] ;  /* 0x000024060e161981 */ /* 0x000ee8000c1e1900 */
[----:B------:R-:W4:Y:S04]  /*0370*/  @P2 LDG.E R24, desc[UR6][R14.64+0x38] ;  /* 0x000038060e182981 */ /* 0x000f28000c1e1900 */
[----:B------:R-:W4:Y:S04]  /*0380*/  @P3 LDG.E R26, desc[UR6][R14.64+0x4c] ;  /* 0x00004c060e1a3981 */ /* 0x000f28000c1e1900 */
[----:B------:R-:W4:Y:S04]  /*0390*/  @P4 LDG.E R28, desc[UR6][R14.64+0x60] ;  /* 0x000060060e1c4981 */ /* 0x000f28000c1e1900 */
[----:B------:R-:W4:Y:S04]  /*03a0*/  @!P0 LDG.E R18, desc[UR6][R14.64] ;  /* 0x000000060e128981 */ /* 0x000f28000c1e1900 */
[----:B------:R-:W4:Y:S04]  /*03b0*/  @!P0 LDG.E R17, desc[UR6][R14.64+0x4] ;  /* 0x000004060e118981 */ /* 0x000f28000c1e1900 */
[----:B------:R-:W4:Y:S04]  /*03c0*/  @P5 LDG.E R19, desc[UR6][R14.64+0x74] ;  /* 0x000074060e135981 */ /* 0x000f28000c1e1900 */
[----:B------:R-:W4:Y:S04]  /*03d0*/  @P1 LDG.E R23, desc[UR6][R14.64+0x20] ;  /* 0x000020060e171981 */ /* 0x000f28000c1e1900 */
[----:B------:R-:W4:Y:S01]  /*03e0*/  @P3 LDG.E R25, desc[UR6][R14.64+0x48] ;  /* 0x000048060e193981 */ /* 0x000f22000c1e1900 */
[----:B--2---:R-:W-:-:S03]  /*03f0*/  @!P0 LOP3.LUT R7, R7, R20, RZ, 0x3c, !PT ;  /* 0x0000001407078212 */ /* 0x004fc600078e3cff */
[----:B------:R-:W2:Y:S01]  /*0400*/  @P1 LDG.E R20, desc[UR6][R14.64+0x14] ;  /* 0x000014060e141981 */ /* 0x000ea2000c1e1900 */
[----:B---3--:R-:W-:-:S03]  /*0410*/  @P1 LOP3.LUT R7, R7, R22, RZ, 0x3c, !PT ;  /* 0x0000001607071212 */ /* 0x008fc600078e3cff */
[----:B------:R-:W3:Y:S01]  /*0420*/  @P1 LDG.E R22, desc[UR6][R14.64+0x1c] ;  /* 0x00001c060e161981 */ /* 0x000ee2000c1e1900 */
[----:B----4-:R-:W-:-:S03]  /*0430*/  @P2 LOP3.LUT R7, R7, R24, RZ, 0x3c, !PT ;  /* 0x0000001807072212 */ /* 0x010fc600078e3cff */
[----:B------:R-:W4:Y:S01]  /*0440*/  @P2 LDG.E R24, desc[UR6][R14.64+0x28] ;  /* 0x000028060e182981 */ /* 0x000f22000c1e1900 */
[----:B------:R-:W-:-:S03]  /*0450*/  @P3 LOP3.LUT R7, R7, R26, RZ, 0x3c, !PT ;  /* 0x0000001a07073212 */ /* 0x000fc600078e3cff */
[----:B------:R-:W3:Y:S01]  /*0460*/  @P6 LDG.E R26, desc[UR6][R14.64+0x88] ;  /* 0x000088060e1a6981 */ /* 0x000ee2000c1e1900 */
[----:B------:R-:W-:Y:S02]  /*0470*/  @P4 LOP3.LUT R7, R7, R28, RZ, 0x3c, !PT ;  /* 0x0000001c07074212 */ /* 0x000fe400078e3cff */
[----:B------:R-:W-:Y:S02]  /*0480*/  @!P0 LOP3.LUT R5, R5, R18, RZ, 0x3c, !PT ;  /* 0x0000001205058212 */ /* 0x000fe400078e3cff */
[----:B------:R-:W3:Y:S01]  /*0490*/  @!P0 LDG.E R18, desc[UR6][R14.64+0x8] ;  /* 0x000008060e128981 */ /* 0x000ee2000c1e1900 */
[----:B------:R-:W-:-:S03]  /*04a0*/  @!P0 LOP3.LUT R2, R2, R17, RZ, 0x3c, !PT ;  /* 0x0000001102028212 */ /* 0x000fc600078e3cff */
[----:B------:R-:W3:Y:S01]  /*04b0*/  @!P0 LDG.E R17, desc[UR6][R14.64+0xc] ;  /* 0x00000c060e118981 */ /* 0x000ee2000c1e1900 */
[----:B------:R-:W-:-:S03]  /*04c0*/  @P5 LOP3.LUT R7, R7, R19, RZ, 0x3c, !PT ;  /* 0x0000001307075212 */ /* 0x000fc600078e3cff */
[----:B------:R-:W3:Y:S01]  /*04d0*/  @P1 LDG.E R19, desc[UR6][R14.64+0x18] ;  /* 0x000018060e131981 */ /* 0x000ee2000c1e1900 */
[----:B--2---:R-:W-:-:S03]  /*04e0*/  @P1 LOP3.LUT R5, R5, R20, RZ, 0x3c, !PT ;  /* 0x0000001405051212 */ /* 0x004fc600078e3cff */
[----:B------:R-:W2:Y:S01]  /*04f0*/  @P3 LDG.E R20, desc[UR6][R14.64+0x3c] ;  /* 0x00003c060e143981 */ /* 0x000ea2000c1e1900 */
[----:B----4-:R-:W-:-:S03]  /*0500*/  @P2 LOP3.LUT R5, R5, R24, RZ, 0x3c, !PT ;  /* 0x0000001805052212 */ /* 0x010fc600078e3cff */
[----:B------:R-:W4:Y:S01]  /*0510*/  @P4 LDG.E R24, desc[UR6][R14.64+0x50] ;  /* 0x000050060e184981 */ /* 0x000f22000c1e1900 */
[----:B---3--:R-:W-:-:S03]  /*0520*/  @!P0 LOP3.LUT R3, R3, R18, RZ, 0x3c, !PT ;  /* 0x0000001203038212 */ /* 0x008fc600078e3cff */
[----:B------:R-:W3:Y:S01]  /*0530*/  @P2 LDG.E R18, desc[UR6][R14.64+0x30] ;  /* 0x000030060e122981 */ /* 0x000ee2000c1e1900 */
[----:B------:R-:W-:-:S03]  /*0540*/  @!P0 LOP3.LUT R6, R6, R17, RZ, 0x3c, !PT ;  /* 0x0000001106068212 */ /* 0x000fc600078e3cff */
[----:B------:R-:W3:Y:S01]  /*0550*/  @P2 LDG.E R17, desc[UR6][R14.64+0x2c] ;  /* 0x00002c060e112981 */ /* 0x000ee2000c1e1900 */
[----:B------:R-:W-:-:S03]  /*0560*/  @P1 LOP3.LUT R2, R2, R19, RZ, 0x3c, !PT ;  /* 0x0000001302021212 */ /* 0x000fc600078e3cff */
[----:B------:R-:W3:Y:S01]  /*0570*/  @P2 LDG.E R19, desc[UR6][R14.64+0x34] ;  /* 0x000034060e132981 */ /* 0x000ee2000c1e1900 */
[----:B------:R-:W-:Y:S02]  /*0580*/  @P1 LOP3.LUT R3, R3, R22, RZ, 0x3c, !PT ;  /* 0x0000001603031212 */ /* 0x000fe400078e3cff */
[----:B------:R-:W-:Y:S01]  /*0590*/  @P1 LOP3.LUT R6, R6, R23, RZ, 0x3c, !PT ;  /* 0x0000001706061212 */ /* 0x000fe200078e3cff */
[----:B------:R-:W3:Y:S04]  /*05a0*/  @P3 LDG.E R22, desc[UR6][R14.64+0x44] ;  /* 0x000044060e163981 */ /* 0x000ee8000c1e1900 */
[----:B------:R-:W3:Y:S01]  /*05b0*/  @P3 LDG.E R23, desc[UR6][R14.64+0x40] ;  /* 0x000040060e173981 */ /* 0x000ee2000c1e1900 */
[----:B--2---:R-:W-:-:S03]  /*05c0*/  @P3 LOP3.LUT R5, R5, R20, RZ, 0x3c, !PT ;  /* 0x0000001405053212 */ /* 0x004fc600078e3cff */
[----:B------:R-:W2:Y:S01]  /*05d0*/  @P5 LDG.E R20, desc[UR6][R14.64+0x64] ;  /* 0x000064060e145981 */ /* 0x000ea2000c1e1900 */
[----:B----4-:R-:W-:-:S03]  /*05e0*/  @P4 LOP3.LUT R5, R5, R24, RZ, 0x3c, !PT ;  /* 0x0000001805054212 */ /* 0x010fc600078e3cff */
[----:B------:R-:W4:Y:S01]  /*05f0*/  @P6 LDG.E R24, desc[UR6][R14.64+0x78] ;  /* 0x000078060e186981 */ /* 0x000f22000c1e1900 */
[----:B---3--:R-:W-:-:S03]  /*0600*/  @P2 LOP3.LUT R3, R3, R18, RZ, 0x3c, !PT ;  /* 0x0000001203032212 */ /* 0x008fc600078e3cff */
[----:B------:R-:W3:Y:S01]  /*0610*/  @P4 LDG.E R18, desc[UR6][R14.64+0x58] ;  /* 0x000058060e124981 */ /* 0x000ee2000c1e1900 */
[----:B------:R-:W-:-:S03]  /*0620*/  @P2 LOP3.LUT R2, R2, R17, RZ, 0x3c, !PT ;  /* 0x0000001102022212 */ /* 0x000fc600078e3cff */
[----:B------:R-:W3:Y:S01]  /*0630*/  @P4 LDG.E R17, desc[UR6][R14.64+0x54] ;  /* 0x000054060e114981 */ /* 0x000ee2000c1e1900 */
[----:B------:R-:W-:-:S03]  /*0640*/  @P2 LOP3.LUT R6, R6, R19, RZ, 0x3c, !PT ;  /* 0x0000001306062212 */ /* 0x000fc600078e3cff */
[----:B------:R-:W3:Y:S01]  /*0650*/  @P4 LDG.E R19, desc[UR6][R14.64+0x5c] ;  /* 0x00005c060e134981 */ /* 0x000ee2000c1e1900 */
[----:B------:R-:W-:Y:S02]  /*0660*/  @P3 LOP3.LUT R3, R3, R22, RZ, 0x3c, !PT ;  /* 0x0000001603033212 */ /* 0x000fe400078e3cff */
[----:B------:R-:W-:Y:S01]  /*0670*/  @P3 LOP3.LUT R6, R6, R25, RZ, 0x3c, !PT ;  /* 0x0000001906063212 */ /* 0x000fe200078e3cff */
[----:B------:R-:W3:Y:S01]  /*0680*/  @P5 LDG.E R22, desc[UR6][R14.64+0x6c] ;  /* 0x00006c060e165981 */ /* 0x000ee2000c1e1900 */
[----:B------:R-:W-:-:S03]  /*0690*/  @P3 LOP3.LUT R2, R2, R23, RZ, 0x3c, !PT ;  /* 0x0000001702023212 */ /* 0x000fc600078e3cff */
[----:B------:R-:W3:Y:S04]  /*06a0*/  @P5 LDG.E R23, desc[UR6][R14.64+0x68] ;  /* 0x000068060e175981 */ /* 0x000ee8000c1e1900 */
[----:B------:R-:W3:Y:S01]  /*06b0*/  @P5 LDG.E R25, desc[UR6][R14.64+0x70] ;  /* 0x000070060e195981 */ /* 0x000ee2000c1e1900 */
[----:B------:R-:W-:Y:S02]  /*06c0*/  LOP3.LUT P0, RZ, R21, 0x80, RZ, 0xc0, !PT ;  /* 0x0000008015ff7812 */ /* 0x000fe4000780c0ff */
[----:B--2---:R-:W-:-:S11]  /*06d0*/  @P5 LOP3.LUT R5, R5, R20, RZ, 0x3c, !PT ;  /* 0x0000001405055212 */ /* 0x004fd600078e3cff */
        /* <DEDUP_REMOVED lines=15> */
[----:B------:R-:W-:Y:S02]  /*07d0*/  @P6 LOP3.LUT R7, R7, R26, RZ, 0x3c, !PT ;  /* 0x0000001a07076212 */ /* 0x000fe400078e3cff */
[----:B--2---:R-:W-:Y:S02]  /*07e0*/  @P0 LOP3.LUT R5, R5, R20, RZ, 0x3c, !PT ;  /* 0x0000001405050212 */ /* 0x004fe400078e3cff */
[----:B----4-:R-:W-:Y:S02]  /*07f0*/  @P0 LOP3.LUT R7, R7, R24, RZ, 0x3c, !PT ;  /* 0x0000001807070212 */ /* 0x010fe400078e3cff */
[----:B---3--:R-:W-:Y:S02]  /*0800*/  @P6 LOP3.LUT R3, R3, R18, RZ, 0x3c, !PT ;  /* 0x0000001203036212 */ /* 0x008fe400078e3cff */
[----:B------:R-:W-:Y:S02]  /*0810*/  @P6 LOP3.LUT R2, R2, R17, RZ, 0x3c, !PT ;  /* 0x0000001102026212 */ /* 0x000fe400078e3cff */
[----:B------:R-:W-:-:S02]  /*0820*/  @P6 LOP3.LUT R6, R6, R19, RZ, 0x3c, !PT ;  /* 0x0000001306066212 */ /* 0x000fc400078e3cff */
[----:B------:R-:W-:Y:S02]  /*0830*/  @P0 LOP3.LUT R3, R3, R22, RZ, 0x3c, !PT ;  /* 0x0000001603030212 */ /* 0x000fe400078e3cff */
[----:B------:R-:W-:Y:S02]  /*0840*/  @P0 LOP3.LUT R2, R2, R23, RZ, 0x3c, !PT ;  /* 0x0000001702020212 */ /* 0x000fe400078e3cff */
[----:B------:R-:W-:Y:S02]  /*0850*/  @P0 LOP3.LUT R6, R6, R25, RZ, 0x3c, !PT ;  /* 0x0000001906060212 */ /* 0x000fe400078e3cff */
[----:B------:R-:W-:-:S13]  /*0860*/  R2P PR, R21.B1, 0x7f ;  /* 0x0000007f15007804 */ /* 0x000fda0000001000 */
[----:B------:R-:W2:Y:S04]  /*0870*/  @P0 LDG.E R18, desc[UR6][R14.64+0xa0] ;  /* 0x0000a0060e120981 */ /* 0x000ea8000c1e1900 */
[----:B------:R-:W3:Y:S04]  /*0880*/  @P0 LDG.E R17, desc[UR6][R14.64+0xa4] ;  /* 0x0000a4060e110981 */ /* 0x000ee8000c1e1900 */
[----:B------:R-:W4:Y:S04]  /*0890*/  @P0 LDG.E R20, desc[UR6][R14.64+0xa8] ;  /* 0x0000a8060e140981 */ /* 0x000f28000c1e1900 */
[----:B------:R-:W4:Y:S04]  /*08a0*/  @P0 LDG.E R19, desc[UR6][R14.64+0xac] ;  /* 0x0000ac060e130981 */ /* 0x000f28000c1e1900 */
[----:B------:R-:W4:Y:S04]  /*08b0*/  @P0 LDG.E R22, desc[UR6][R14.64+0xb0] ;  /* 0x0000b0060e160981 */ /* 0x000f28000c1e1900 */
[----:B------:R-:W4:Y:S04]  /*08c0*/  @P1 LDG.E R24, desc[UR6][R14.64+0xb4] ;  /* 0x0000b4060e181981 */ /* 0x000f28000c1e1900 */
[----:B------:R-:W4:Y:S04]  /*08d0*/  @P1 LDG.E R26, desc[UR6][R14.64+0xbc] ;  /* 0x0000bc060e1a1981 */ /* 0x000f28000c1e1900 */
[----:B------:R-:W4:Y:S04]  /*08e0*/  @P1 LDG.E R23, desc[UR6][R14.64+0xb8] ;  /* 0x0000b8060e171981 */ /* 0x000f28000c1e1900 */
[----:B------:R-:W4:Y:S04]  /*08f0*/  @P1 LDG.E R28, desc[UR6][R14.64+0xc4] ;  /* 0x0000c4060e1c1981 */ /* 0x000f28000c1e1900 */
[----:B------:R-:W4:Y:S01]  /*0900*/  @P1 LDG.E R25, desc[UR6][R14.64+0xc0] ;  /* 0x0000c0060e191981 */ /* 0x000f22000c1e1900 */
[----:B--2---:R-:W-:-:S03]  /*0910*/  @P0 LOP3.LUT R5, R5, R18, RZ, 0x3c, !PT ;  /* 0x0000001205050212 */ /* 0x004fc600078e3cff */
[----:B------:R-:W2:Y:S01]  /*0920*/  @P2 LDG.E R18, desc[UR6][R14.64+0xc8] ;  /* 0x0000c8060e122981 */ /* 0x000ea2000c1e1900 */
[----:B---3--:R-:W-:-:S03]  /*0930*/  @P0 LOP3.LUT R2, R2, R17, RZ, 0x3c, !PT ;  /* 0x0000001102020212 */ /* 0x008fc600078e3cff */
[----:B------:R-:W3:Y:S01]  /*0940*/  @P2 LDG.E R17, desc[UR6][R14.64+0xcc] ;  /* 0x0000cc060e112981 */ /* 0x000ee2000c1e1900 */
[----:B----4-:R-:W-:-:S03]  /*0950*/  @P0 LOP3.LUT R3, R3, R20, RZ, 0x3c, !PT ;  /* 0x0000001403030212 */ /* 0x010fc600078e3cff */
[----:B------:R-:W4:Y:S01]  /*0960*/  @P3 LDG.E R20, desc[UR6][R14.64+0xec] ;  /* 0x0000ec060e143981 */ /* 0x000f22000c1e1900 */
[----:B------:R-:W-:-:S03]  /*0970*/  @P0 LOP3.LUT R6, R6, R19, RZ, 0x3c, !PT ;  /* 0x0000001306060212 */ /* 0x000fc600078e3cff */
[----:B------:R-:W4:Y:S01]  /*0980*/  @P2 LDG.E R19, desc[UR6][R14.64+0xd4] ;  /* 0x0000d4060e132981 */ /* 0x000f22000c1e1900 */
[----:B------:R-:W-:Y:S02]  /*0990*/  @P0 LOP3.LUT R7, R7, R22, RZ, 0x3c, !PT ;  /* 0x0000001607070212 */ /* 0x000fe400078e3cff */
[----:B------:R-:W-:Y:S01]  /*09a0*/  LOP3.LUT P0, RZ, R21, 0x8000, RZ, 0xc0, !PT ;  /* 0x0000800015ff7812 */ /* 0x000fe2000780c0ff */
[----:B------:R-:W4:Y:S01]  /*09b0*/  @P2 LDG.E R22, desc[UR6][R14.64+0xd0] ;  /* 0x0000d0060e162981 */ /* 0x000f22000c1e1900 */
[----:B------:R-:W-:-:S03]  /*09c0*/  @P1 LOP3.LUT R5, R5, R24, RZ, 0x3c, !PT ;  /* 0x0000001805051212 */ /* 0x000fc600078e3cff */
[----:B------:R-:W4:Y:S01]  /*09d0*/  @P3 LDG.E R21, desc[UR6][R14.64+0xe0] ;  /* 0x0000e0060e153981 */ /* 0x000f22000c1e1900 */
[----:B------:R-:W-:-:S03]  /*09e0*/  @P1 LOP3.LUT R3, R3, R26, RZ, 0x3c, !PT ;  /* 0x0000001a03031212 */ /* 0x000fc600078e3cff */
[----:B------:R-:W4:Y:S01]  /*09f0*/  @P2 LDG.E R24, desc[UR6][R14.64+0xd8] ;  /* 0x0000d8060e182981 */ /* 0x000f22000c1e1900 */
[----:B------:R-:W-:-:S03]  /*0a00*/  @P1 LOP3.LUT R2, R2, R23, RZ, 0x3c, !PT ;  /* 0x0000001702021212 */ /* 0x000fc600078e3cff */
[----:B------:R-:W4:Y:S01]  /*0a10*/  @P3 LDG.E R26, desc[UR6][R14.64+0xdc] ;  /* 0x0000dc060e1a3981 */ /* 0x000f22000c1e1900 */
[----:B------:R-:W-:-:S03]  /*0a20*/  @P1 LOP3.LUT R7, R7, R28, RZ, 0x3c, !PT ;  /* 0x0000001c07071212 */ /* 0x000fc600078e3cff */
[----:B------:R-:W4:Y:S04]  /*0a30*/  @P3 LDG.E R28, desc[UR6][R14.64+0xe4] ;  /* 0x0000e4060e1c3981 */ /* 0x000f28000c1e1900 */
[----:B------:R-:W4:Y:S01]  /*0a40*/  @P3 LDG.E R23, desc[UR6][R14.64+0xe8] ;  /* 0x0000e8060e173981 */ /* 0x000f22000c1e1900 */
[----:B--2---:R-:W-:-:S03]  /*0a50*/  @P2 LOP3.LUT R5, R5, R18, RZ, 0x3c, !PT ;  /* 0x0000001205052212 */ /* 0x004fc600078e3cff */
[----:B------:R-:W2:Y:S01]  /*0a60*/  @P4 LDG.E R18, desc[UR6][R14.64+0xf0] ;  /* 0x0000f0060e124981 */ /* 0x000ea2000c1e1900 */
[----:B---3--:R-:W-:Y:S02]  /*0a70*/  @P2 LOP3.LUT R2, R2, R17, RZ, 0x3c, !PT ;  /* 0x0000001102022212 */ /* 0x008fe400078e3cff */
[----:B------:R-:W-:Y:S01]  /*0a80*/  @P1 LOP3.LUT R6, R6, R25, RZ, 0x3c, !PT ;  /* 0x0000001906061212 */ /* 0x000fe200078e3cff */
[----:B------:R-:W3:Y:S03]  /*0a90*/  @P5 LDG.E R17, desc[UR6][R14.64+0x110] ;  /* 0x000110060e115981 */ /* 0x000ee6000c1e1900 */
[----:B----4-:R-:W-:Y:S02]  /*0aa0*/  @P2 LOP3.LUT R6, R6, R19, RZ, 0x3c, !PT ;  /* 0x0000001306062212 */ /* 0x010fe400078e3cff */
[----:B------:R-:W4:Y:S01]  /*0ab0*/  @P4 LDG.E R19, desc[UR6][R14.64+0xf4] ;  /* 0x0000f4060e134981 */ /* 0x000f22000c1e1900 */
        /* <DEDUP_REMOVED lines=12> */
[----:B--2---:R-:W-:-:S03]  /*0b80*/  @P4 LOP3.LUT R5, R5, R18, RZ, 0x3c, !PT ;  /* 0x0000001205054212 */ /* 0x004fc600078e3cff */
[----:B------:R-:W2:Y:S01]  /*0b90*/  @P5 LDG.E R18, desc[UR6][R14.64+0x114] ;  /* 0x000114060e125981 */ /* 0x000ea2000c1e1900 */
[----:B------:R-:W-:-:S03]  /*0ba0*/  @P3 LOP3.LUT R7, R7, R20, RZ, 0x3c, !PT ;  /* 0x0000001407073212 */ /* 0x000fc600078e3cff */
[----:B------:R-:W2:Y:S01]  /*0bb0*/  @P6 LDG.E R20, desc[UR6][R14.64+0x118] ;  /* 0x000118060e146981 */ /* 0x000ea2000c1e1900 */
[----:B----4-:R-:W-:-:S03]  /*0bc0*/  @P4 LOP3.LUT R2, R2, R19, RZ, 0x3c, !PT ;  /* 0x0000001302024212 */ /* 0x010fc600078e3cff */
[----:B------:R-:W4:Y:S01]  /*0bd0*/  @P6 LDG.E R19, desc[UR6][R14.64+0x11c] ;  /* 0x00011c060e136981 */ /* 0x000f22000c1e1900 */
[----:B---3--:R-:W-:-:S03]  /*0be0*/  @P4 LOP3.LUT R3, R3, R22, RZ, 0x3c, !PT ;  /* 0x0000001603034212 */ /* 0x008fc600078e3cff */
[----:B------:R-:W3:Y:S01]  /*0bf0*/  @P6 LDG.E R22, desc[UR6][R14.64+0x120] ;  /* 0x000120060e166981 */ /* 0x000ee2000c1e1900 */
[----:B------:R-:W-:-:S03]  /*0c00*/  @P4 LOP3.LUT R6, R6, R21, RZ, 0x3c, !PT ;  /* 0x0000001506064212 */ /* 0x000fc600078e3cff */
[----:B------:R-:W3:Y:S01]  /*0c10*/  @P0 LDG.E R21, desc[UR6][R14.64+0x130] ;  /* 0x000130060e150981 */ /* 0x000ee2000c1e1900 */
[----:B------:R-:W-:Y:S02]  /*0c20*/  @P4 LOP3.LUT R7, R7, R24, RZ, 0x3c, !PT ;  /* 0x0000001807074212 */ /* 0x000fe400078e3cff */
[----:B------:R-:W-:Y:S01]  /*0c30*/  @P5 LOP3.LUT R6, R6, R17, RZ, 0x3c, !PT ;  /* 0x0000001106065212 */ /* 0x000fe200078e3cff */
[----:B------:R-:W3:Y:S01]  /*0c40*/  @P6 LDG.E R24, desc[UR6][R14.64+0x128] ;  /* 0x000128060e186981 */ /* 0x000ee2000c1e1900 */
[----:B------:R-:W-:-:S03]  /*0c50*/  @P5 LOP3.LUT R5, R5, R26, RZ, 0x3c, !PT ;  /* 0x0000001a05055212 */ /* 0x000fc600078e3cff */
[----:B------:R-:W3:Y:S01]  /*0c60*/  @P6 LDG.E R17, desc[UR6][R14.64+0x124] ;  /* 0x000124060e116981 */ /* 0x000ee2000c1e1900 */
[----:B------:R-:W-:-:S03]  /*0c70*/  @P5 LOP3.LUT R3, R3, R28, RZ, 0x3c, !PT ;  /* 0x0000001c03035212 */ /* 0x000fc600078e3cff */
[----:B------:R-:W3:Y:S01]  /*0c80*/  @P0 LDG.E R26, desc[UR6][R14.64+0x12c] ;  /* 0x00012c060e1a0981 */ /* 0x000ee2000c1e1900 */
[----:B------:R-:W-:-:S03]  /*0c90*/  @P5 LOP3.LUT R2, R2, R23, RZ, 0x3c, !PT ;  /* 0x0000001702025212 */ /* 0x000fc600078e3cff */
[----:B------:R-:W3:Y:S04]  /*0ca0*/  @P0 LDG.E R28, desc[UR6][R14.64+0x13c] ;  /* 0x00013c060e1c0981 */ /* 0x000ee8000c1e1900 */
[----:B------:R-:W3:Y:S01]  /*0cb0*/  @P0 LDG.E R23, desc[UR6][R14.64+0x138] ;  /* 0x000138060e170981 */ /* 0x000ee2000c1e1900 */
[----:B--2---:R-:W-:-:S03]  /*0cc0*/  @P5 LOP3.LUT R7, R7, R18, RZ, 0x3c, !PT ;  /* 0x0000001207075212 */ /* 0x004fc600078e3cff */
[----:B------:R-:W2:Y:S01]  /*0cd0*/  @P0 LDG.E R18, desc[UR6][R14.64+0x134] ;  /* 0x000134060e120981 */ /* 0x000ea2000c1e1900 */
[----:B------:R-:W-:-:S04]  /*0ce0*/  UIADD3 UR4, UPT, UPT, UR4, 0x10, URZ ;  /* 0x0000001004047890 */ /* 0x000fc8000fffe0ff */
[----:B------:R-:W-:Y:S01]  /*0cf0*/  UISETP.NE.AND UP0, UPT, UR4, 0x20, UPT ;  /* 0x000000200400788c */ /* 0x000fe2000bf05270 */
[----:B------:R-:W-:Y:S02]  /*0d00*/  @P6 LOP3.LUT R5, R5, R20, RZ, 0x3c, !PT ;  /* 0x0000001405056212 */ /* 0x000fe400078e3cff */
[----:B----4-:R-:W-:Y:S02]  /*0d10*/  @P6 LOP3.LUT R2, R2, R19, RZ, 0x3c, !PT ;  /* 0x0000001302026212 */ /* 0x010fe400078e3cff */
[----:B---3--:R-:W-:Y:S02]  /*0d20*/  @P6 LOP3.LUT R3, R3, R22, RZ, 0x3c, !PT ;  /* 0x0000001603036212 */ /* 0x008fe400078e3cff */
[----:B------:R-:W-:Y:S02]  /*0d30*/  @P0 LOP3.LUT R2, R2, R21, RZ, 0x3c, !PT ;  /* 0x0000001502020212 */ /* 0x000fe400078e3cff */
[----:B------:R-:W-:Y:S02]  /*0d40*/  @P6 LOP3.LUT R7, R7, R24, RZ, 0x3c, !PT ;  /* 0x0000001807076212 */ /* 0x000fe400078e3cff */
[----:B------:R-:W-:-:S02]  /*0d50*/  @P6 LOP3.LUT R6, R6, R17, RZ, 0x3c, !PT ;  /* 0x0000001106066212 */ /* 0x000fc400078e3cff */
[----:B------:R-:W-:Y:S02]  /*0d60*/  @P0 LOP3.LUT R5, R5, R26, RZ, 0x3c, !PT ;  /* 0x0000001a05050212 */ /* 0x000fe400078e3cff */
[----:B------:R-:W-:Y:S02]  /*0d70*/  @P0 LOP3.LUT R7, R7, R28, RZ, 0x3c, !PT ;  /* 0x0000001c07070212 */ /* 0x000fe400078e3cff */
[----:B------:R-:W-:Y:S02]  /*0d80*/  @P0 LOP3.LUT R6, R6, R23, RZ, 0x3c, !PT ;  /* 0x0000001706060212 */ /* 0x000fe400078e3cff */
[----:B--2---:R-:W-:Y:S01]  /*0d90*/  @P0 LOP3.LUT R3, R3, R18, RZ, 0x3c, !PT ;  /* 0x0000001203030212 */ /* 0x004fe200078e3cff */
[----:B------:R-:W-:Y:S06]  /*0da0*/  BRA.U UP0, `(.L_x_25) ;  /* 0xfffffff500487547 */ /* 0x000fec000b83ffff */
[----:B------:R-:W-:-:S05]  /*0db0*/  VIADD R0, R0, 0x1 ;  /* 0x0000000100007836 */ /* 0x000fca0000000000 */
[----:B------:R-:W-:-:S13]  /*0dc0*/  ISETP.NE.AND P0, PT, R0, 0x5, PT ;  /* 0x000000050000780c */ /* 0x000fda0003f05270 */
[----:B------:R-:W-:Y:S05]  /*0dd0*/  @P0 BRA `(.L_x_26) ;  /* 0xfffffff400300947 */ /* 0x000fea000383ffff */
[----:B------:R-:W-:Y:S01]  /*0de0*/  LOP3.LUT R0, R12, 0x3, RZ, 0xc0, !PT ;  /* 0x000000030c007812 */ /* 0x000fe200078ec0ff */
[----:B------:R1:W-:Y:S03]  /*0df0*/  STL.64 [R1+0x10], R6 ;  /* 0x0000100601007387 */ /* 0x0003e60000100a00 */
[----:B------:R-:W-:Y:S01]  /*0e00*/  ISETP.NE.U32.AND P0, PT, R0, 0x1, PT ;  /* 0x000000010000780c */ /* 0x000fe20003f05070 */
[----:B------:R1:W-:Y:S03]  /*0e10*/  STL [R1+0x4], R5 ;  /* 0x0000040501007387 */ /* 0x0003e60000100800 */
[----:B------:R-:W-:Y:S01]  /*0e20*/  ISETP.NE.AND.EX P0, PT, RZ, RZ, PT, P0 ;  /* 0x000000ffff00720c */ /* 0x000fe20003f05300 */
[----:B------:R1:W-:-:S12]  /*0e30*/  STL.64 [R1+0x8], R2 ;  /* 0x0000080201007387 */ /* 0x0003d80000100a00 */
[----:B-1----:R-:W-:Y:S05]  /*0e40*/  @!P0 BRA `(.L_x_24) ;  /* 0x0000001800088947 */ /* 0x002fea0003800000 */
[----:B------:R-:W-:Y:S01]  /*0e50*/  UMOV UR4, URZ ;  /* 0x000000ff00047c82 */ /* 0x000fe20008000000 */
[----:B------:R-:W-:Y:S01]  /*0e60*/  UMOV UR5, URZ ;  /* 0x000000ff00057c82 */ /* 0x000fe20008000000 */
[----:B------:R-:W-:Y:S02]  /*0e70*/  IMAD.MOV.U32 R0, RZ, RZ, RZ ;  /* 0x000000ffff007224 */ /* 0x000fe400078e00ff */
[----:B------:R-:W-:Y:S02]  /*0e80*/  IMAD.MOV.U32 R6, RZ, RZ, RZ ;  /* 0x000000ffff067224 */ /* 0x000fe400078e00ff */
[----:B------:R-:W-:Y:S02]  /*0e90*/  IMAD.MOV.U32 R5, RZ, RZ, RZ ;  /* 0x000000ffff057224 */ /* 0x000fe400078e00ff */
[----:B------:R-:W-:Y:S02]  /*0ea0*/  IMAD.U32 R7, RZ, RZ, UR4 ;  /* 0x00000004ff077e24 */ /* 0x000fe4000f8e00ff */
[----:B------:R-:W-:-:S02]  /*0eb0*/  IMAD.U32 R3, RZ, RZ, UR4 ;  /* 0x00000004ff037e24 */ /* 0x000fc4000f8e00ff */
[----:B------:R-:W-:-:S07]  /*0ec0*/  IMAD.U32 R2, RZ, RZ, UR5 ;  /* 0x00000005ff027e24 */ /* 0x000fce000f8e00ff */
.L_x_28:
[----:B------:R-:W-:-:S06]  /*0ed0*/  IMAD R16, R0, 0x4, R1 ;  /* 0x0000000400107824 */ /* 0x000fcc00078e0201 */
[----:B------:R-:W5:Y:S01]  /*0ee0*/  LDL R16, [R16+0x4] ;  /* 0x0000040010107983 */ /* 0x000f620000100800 */
[----:B------:R-:W-:-:S05]  /*0ef0*/  UMOV UR4, URZ ;  /* 0x000000ff00047c82 */ /* 0x000fca0008000000 */
.L_x_27:
        /* <DEDUP_REMOVED lines=178> */
[----:B------:R1:W-:Y:S03]  /*1a20*/  STL [R1+0x4], R5 ;  /* 0x0000040501007387 */ /* 0x0003e60000100800 */
[----:B------:R-:W-:Y:S01]  /*1a30*/  ISETP.NE.U32.AND P0, PT, R0, 0x3, PT ;  /* 0x000000030000780c */ /* 0x000fe20003f05070 */
[----:B------:R1:W-:Y:S03]  /*1a40*/  STL.64 [R1+0x8], R2 ;  /* 0x0000080201007387 */ /* 0x0003e60000100a00 */
[----:B------:R-:W-:Y:S01]  /*1a50*/  ISETP.NE.AND.EX P0, PT, RZ, RZ, PT, P0 ;  /* 0x000000ffff00720c */ /* 0x000fe20003f05300 */
[----:B------:R1:W-:-:S12]  /*1a60*/  STL.64 [R1+0x10], R6 ;  /* 0x0000100601007387 */ /* 0x0003d80000100a00 */
[----:B-1----:R-:W-:Y:S05]  /*1a70*/  @P0 BRA `(.L_x_24) ;  /* 0x0000000800fc0947 */ /* 0x002fea0003800000 */
        /* <DEDUP_REMOVED lines=8> */
.L_x_30:
[----:B------:R-:W-:-:S06]  /*1b00*/  IMAD R16, R0, 0x4, R1 ;  /* 0x0000000400107824 */ /* 0x000fcc00078e0201 */
[----:B------:R-:W5:Y:S01]  /*1b10*/  LDL R16, [R16+0x4] ;  /* 0x0000040010107983 */ /* 0x000f620000100800 */
[----:B------:R-:W-:-:S05]  /*1b20*/  UMOV UR4, URZ ;  /* 0x000000ff00047c82 */ /* 0x000fca0008000000 */
.L_x_29:
        /* <DEDUP_REMOVED lines=177> */
[----:B------:R1:W-:Y:S04]  /*2640*/  STL [R1+0x4], R5 ;  /* 0x0000040501007387 */ /* 0x0003e80000100800 */
[----:B------:R1:W-:Y:S04]  /*2650*/  STL.64 [R1+0x8], R2 ;  /* 0x0000080201007387 */ /* 0x0003e80000100a00 */
[----:B------:R1:W-:Y:S02]  /*2660*/  STL.64 [R1+0x10], R6 ;  /* 0x0000100601007387 */ /* 0x0003e40000100a00 */
.L_x_24:
[----:B------:R-:W-:Y:S05]  /*2670*/  BSYNC.RECONVERGENT B1 ;  /* 0x0000000000017941 */ /* 0x000fea0003800200 */
.L_x_23:
[C---:B------:R-:W-:Y:S01]  /*2680*/  ISETP.GT.U32.AND P0, PT, R12.reuse, 0x3, PT ;  /* 0x000000030c00780c */ /* 0x040fe20003f04070 */
[----:B------:R-:W-:Y:S01]  /*2690*/  VIADD R13, R13, 0x1 ;  /* 0x000000010d0d7836 */ /* 0x000fe20000000000 */
[--C-:B------:R-:W-:Y:S02]  /*26a0*/  SHF.R.U64 R12, R12, 0x2, R11.reuse ;  /* 0x000000020c0c7819 */ /* 0x100fe4000000120b */
[----:B------:R-:W-:Y:S02]  /*26b0*/  ISETP.GT.U32.AND.EX P0, PT, R11, RZ, PT, P0 ;  /* 0x000000ff0b00720c */ /* 0x000fe40003f04100 */
[----:B------:R-:W-:-:S11]  /*26c0*/  SHF.R.U32.HI R11, RZ, 0x2, R11 ;  /* 0x00000002ff0b7819 */ /* 0x000fd6000001160b */
[----:B------:R-:W-:Y:S05]  /*26d0*/  @P0 BRA `(.L_x_31) ;  /* 0xffffffd800c40947 */ /* 0x000fea000383ffff */
.L_x_22:
[----:B------:R-:W-:Y:S05]  /*26e0*/  BSYNC.RECONVERGENT B0 ;  /* 0x0000000000007941 */ /* 0x000fea0003800200 */
.L_x_21:
[----:B------:R-:W2:Y:S01]  /*26f0*/  S2R R0, SR_TID.X ;  /* 0x0000000000007919 */ /* 0x000ea20000002100 */
[----:B------:R-:W3:Y:S01]  /*2700*/  LDCU UR8, c[0x0][0x3a0] ;  /* 0x00007400ff0877ac */ /* 0x000ee20008000800 */
[----:B------:R-:W-:Y:S01]  /*2710*/  BSSY.RECONVERGENT B0, `(.L_x_32) ;  /* 0x0000017000007945 */ /* 0x000fe20003800200 */
[----:B------:R-:W-:Y:S01]  /*2720*/  IMAD.MOV.U32 R11, RZ, RZ, R5 ;  /* 0x000000ffff0b7224 */ /* 0x000fe200078e0005 */
[----:B--2---:R-:W-:Y:S01]  /*2730*/  ISETP.NE.AND P0, PT, R0, RZ, PT ;  /* 0x000000ff0000720c */ /* 0x004fe20003f05270 */
[----:B------:R-:W-:-:S12]  /*2740*/  IMAD.MOV.U32 R0, RZ, RZ, R2 ;  /* 0x000000ffff007224 */ /* 0x000fd800078e0002 */
[----:B---3--:R-:W-:Y:S05]  /*2750*/  @P0 BRA `(.L_x_33) ;  /* 0x0000000000480947 */ /* 0x008fea0003800000 */
[----:B------:R-:W-:Y:S01]  /*2760*/  SHF.R.U32.HI R0, RZ, 0x2, R11 ;  /* 0x00000002ff007819 */ /* 0x000fe2000001160b */
[----:B01----:R-:W-:Y:S01]  /*2770*/  IMAD.SHL.U32 R5, R7, 0x10, RZ ;  /* 0x0000001007057824 */ /* 0x003fe200078e00ff */
[----:B------:R-:W0:Y:S01]  /*2780*/  S2UR UR5, SR_CgaCtaId ;  /* 0x00000000000579c3 */ /* 0x000e220000008800 */
[----:B------:R-:W-:Y:S01]  /*2790*/  VIADD R4, R4, 0x587c5 ;  /* 0x000587c504047836 */ /* 0x000fe20000000000 */
[----:B------:R-:W-:Y:S01]  /*27a0*/  LOP3.LUT R0, R0, R11, RZ, 0x3c, !PT ;  /* 0x0000000b00007212 */ /* 0x000fe200078e3cff */
[----:B------:R-:W-:Y:S01]  /*27b0*/  UMOV UR4, 0x400 ;  /* 0x0000040000047882 */ /* 0x000fe20000000000 */
[----:B------:R-:W-:-:S03]  /*27c0*/  IMAD.MOV.U32 R11, RZ, RZ, R2 ;  /* 0x000000ffff0b7224 */ /* 0x000fc600078e0002 */
[----:B------:R-:W-:-:S05]  /*27d0*/  IMAD.SHL.U32 R6, R0, 0x2, RZ ;  /* 0x0000000200067824 */ /* 0x000fca00078e00ff */
[----:B------:R-:W-:Y:S02]  /*27e0*/  LOP3.LUT R6, R0, R6, R5, 0x96, !PT ;  /* 0x0000000600067212 */ /* 0x000fe400078e9605 */
[----:B------:R-:W1:Y:S02]  /*27f0*/  LDC R5, c[0x0][0x3ac] ;  /* 0x0000eb00ff057b82 */ /* 0x000e640000000800 */
[----:B------:R-:W-:-:S05]  /*2800*/  LOP3.LUT R7, R6, R7, RZ, 0x3c, !PT ;  /* 0x0000000706077212 */ /* 0x000fca00078e3cff */
[----:B------:R-:W-:Y:S01]  /*2810*/  IMAD.IADD R0, R7, 0x1, R4 ;  /* 0x0000000107007824 */ /* 0x000fe200078e0204 */
[----:B0-----:R-:W-:-:S04]  /*2820*/  ULEA UR4, UR5, UR4, 0x18 ;  /* 0x0000000405047291 */ /* 0x001fc8000f8ec0ff */
[----:B------:R-:W-:-:S04]  /*2830*/  LOP3.LUT R0, R0, 0x1, RZ, 0xc0, !PT ;  /* 0x0000000100007812 */ /* 0x000fc800078ec0ff */
[----:B------:R-:W-:Y:S01]  /*2840*/  ISETP.NE.U32.AND P0, PT, R0, 0x1, PT ;  /* 0x000000010000780c */ /* 0x000fe20003f05070 */
[----:B------:R-:W-:-:S12]  /*2850*/  IMAD.MOV.U32 R0, RZ, RZ, R3 ;  /* 0x000000ffff007224 */ /* 0x000fd800078e0003 */
[----:B-1----:R-:W0:Y:S02]  /*2860*/  @P0 LDC R5, c[0x0][0x3a8] ;  /* 0x0000ea00ff050b82 */ /* 0x002e240000000800 */
[----:B0-----:R2:W-:Y:S02]  /*2870*/  STS [UR4], R5 ;  /* 0x00000005ff007988 */ /* 0x0015e40008000804 */
.L_x_33:
[----:B------:R-:W-:Y:S05]  /*2880*/  BSYNC.RECONVERGENT B0 ;  /* 0x0000000000007941 */ /* 0x000fea0003800200 */
.L_x_32:
[----:B------:R-:W-:Y:S01]  /*2890*/  BAR.SYNC.DEFER_BLOCKING 0x0 ;  /* 0x0000000000007b1d */ /* 0x000fe20000010000 */
[----:B------:R-:W-:-:S13]  /*28a0*/  ISETP.GE.AND P0, PT, R10, UR8, PT ;  /* 0x000000080a007c0c */ /* 0x000fda000bf06270 */
[----:B------:R-:W-:Y:S05]  /*28b0*/  @P0 BRA `(.L_x_34) ;  /* 0x0000000000a80947 */ /* 0x000fea0003800000 */
[----:B------:R-:W3:Y:S01]  /*28c0*/  S2UR UR5, SR_CgaCtaId ;  /* 0x00000000000579c3 */ /* 0x000ee20000008800 */
[----:B------:R-:W-:-:S07]  /*28d0*/  UMOV UR4, 0x400 ;  /* 0x0000040000047882 */ /* 0x000fce0000000000 */
[----:B01----:R-:W0:Y:S01]  /*28e0*/  LDC.64 R2, c[0x0][0x380] ;  /* 0x0000e000ff027b82 */ /* 0x003e220000000a00 */
[----:B------:R-:W-:-:S07]  /*28f0*/  IMAD.SHL.U32 R6, R7, 0x10, RZ ;  /* 0x0000001007067824 */ /* 0x000fce00078e00ff */
[----:B------:R-:W1:Y:S01]  /*2900*/  LDC R9, c[0x0][0x3b0] ;  /* 0x0000ec00ff097b82 */ /* 0x000e620000000800 */
[----:B---3--:R-:W-:-:S09]  /*2910*/  ULEA UR4, UR5, UR4, 0x18 ;  /* 0x0000000405047291 */ /* 0x008fd2000f8ec0ff */
[----:B--2---:R-:W2:Y:S02]  /*2920*/  LDS R5, [UR4] ;  /* 0x00000004ff057984 */ /* 0x004ea40008000800 */
[----:B------:R-:W3:Y:S01]  /*2930*/  LDCU UR4, c[0x0][0x3b4] ;  /* 0x00007680ff0477ac */ /* 0x000ee20008000800 */
[----:B--2---:R-:W-:-:S04]  /*2940*/  IMAD R5, R5, UR8, R10 ;  /* 0x0000000805057c24 */ /* 0x004fc8000f8e020a */
[----:B0-----:R-:W-:Y:S01]  /*2950*/  IMAD.WIDE R2, R5, 0x4, R2 ;  /* 0x0000000405027825 */ /* 0x001fe200078e0202 */
[----:B------:R-:W-:-:S04]  /*2960*/  SHF.R.U32.HI R5, RZ, 0x2, R11 ;  /* 0x00000002ff057819 */ /* 0x000fc8000001160b */
[----:B------:R-:W-:Y:S01]  /*2970*/  LOP3.LUT R5, R5, R11, RZ, 0x3c, !PT ;  /* 0x0000000b05057212 */ /* 0x000fe200078e3cff */
[----:B------:R1:W5:Y:S01]  /*2980*/  LDG.E R2, desc[UR6][R2.64] ;  /* 0x0000000602027981 */ /* 0x000362000c1e1900 */
[----:B------:R-:W-:Y:S03]  /*2990*/  BSSY.RECONVERGENT B0, `(.L_x_35) ;  /* 0x000001a000007945 */ /* 0x000fe60003800200 */
[----:B------:R-:W-:-:S05]  /*29a0*/  IMAD.SHL.U32 R8, R5, 0x2, RZ ;  /* 0x0000000205087824 */ /* 0x000fca00078e00ff */
[----:B------:R-:W-:Y:S01]  /*29b0*/  LOP3.LUT R6, R5, R8, R6, 0x96, !PT ;  /* 0x0000000805067212 */ /* 0x000fe200078e9606 */
[----:B------:R-:W-:Y:S02]  /*29c0*/  IMAD.MOV.U32 R8, RZ, RZ, 0x2f800000 ;  /* 0x2f800000ff087424 */ /* 0x000fe400078e00ff */
[----:B-1----:R-:W-:Y:S01]  /*29d0*/  IMAD R3, R9, UR8, R10 ;  /* 0x0000000809037c24 */ /* 0x002fe2000f8e020a */
[----:B------:R-:W-:Y:S02]  /*29e0*/  LOP3.LUT R11, R6, R7, RZ, 0x3c, !PT ;  /* 0x00000007060b7212 */ /* 0x000fe400078e3cff */
[----:B------:R-:W0:Y:S02]  /*29f0*/  LDC.64 R6, c[0x0][0x390] ;  /* 0x0000e400ff067b82 */ /* 0x000e240000000a00 */
[----:B------:R-:W-:-:S04]  /*2a00*/  IADD3 R5, PT, PT, R4, 0x587c5, R11 ;  /* 0x000587c504057810 */ /* 0x000fc80007ffe00b */
[----:B------:R-:W-:-:S05]  /*2a10*/  I2FP.F32.U32 R5, R5 ;  /* 0x0000000500057245 */ /* 0x000fca0000201000 */
[----:B------:R-:W-:-:S05]  /*2a20*/  FFMA R5, R5, R8, 1.1641532182693481445e-10 ;  /* 0x2f00000005057423 */ /* 0x000fca0000000008 */
[----:B---3--:R-:W-:Y:S01]  /*2a30*/  FSETP.GEU.AND P0, PT, R5, UR4, PT ;  /* 0x0000000405007c0b */ /* 0x008fe2000bf0e000 */
[----:B0-----:R-:W-:-:S12]  /*2a40*/  IMAD.WIDE R6, R3, 0x4, R6 ;  /* 0x0000000403067825 */ /* 0x001fd800078e0206 */
[----:B------:R-:W-:Y:S05]  /*2a50*/  @P0 BRA `(.L_x_36) ;  /* 0x0000000000340947 */ /* 0x000fea0003800000 */
[----:B------:R-:W-:Y:S01]  /*2a60*/  SHF.R.U32.HI R3, RZ, 0x2, R0 ;  /* 0x00000002ff037819 */ /* 0x000fe20000011600 */
[----:B------:R-:W0:Y:S03]  /*2a70*/  LDCU UR4, c[0x0][0x3b8] ;  /* 0x00007700ff0477ac */ /* 0x000e260008000800 */
[----:B------:R-:W-:Y:S01]  /*2a80*/  LOP3.LUT R3, R3, R0, RZ, 0x3c, !PT ;  /* 0x0000000003037212 */ /* 0x000fe200078e3cff */
[----:B------:R-:W-:-:S04]  /*2a90*/  IMAD.SHL.U32 R0, R11, 0x10, RZ ;  /* 0x000000100b007824 */ /* 0x000fc800078e00ff */
[----:B------:R-:W-:-:S05]  /*2aa0*/  IMAD.SHL.U32 R5, R3, 0x2, RZ ;  /* 0x0000000203057824 */ /* 0x000fca00078e00ff */
[----:B------:R-:W-:-:S04]  /*2ab0*/  LOP3.LUT R0, R3, R5, R0, 0x96, !PT ;  /* 0x0000000503007212 */ /* 0x000fc800078e9600 */
[----:B------:R-:W-:Y:S01]  /*2ac0*/  LOP3.LUT R3, R0, R11, RZ, 0x3c, !PT ;  /* 0x0000000b00037212 */ /* 0x000fe200078e3cff */
[----:B------:R-:W-:-:S03]  /*2ad0*/  IMAD.MOV.U32 R0, RZ, RZ, 0x40000000 ;  /* 0x40000000ff007424 */ /* 0x000fc600078e00ff */
[----:B------:R-:W-:-:S04]  /*2ae0*/  IADD3 R3, PT, PT, R4, 0xb0f8a, R3 ;  /* 0x000b0f8a04037810 */ /* 0x000fc80007ffe003 */
[----:B------:R-:W-:-:S05]  /*2af0*/  I2FP.F32.U32 R3, R3 ;  /* 0x0000000300037245 */ /* 0x000fca0000201000 */
[----:B------:R-:W-:-:S04]  /*2b00*/  FFMA R3, R3, R8, 1.1641532182693481445e-10 ;  /* 0x2f00000003037423 */ /* 0x000fc80000000008 */
[----:B------:R-:W-:-:S04]  /*2b10*/  FFMA R3, R3, R0, -1 ;  /* 0xbf80000003037423 */ /* 0x000fc80000000000 */
[----:B0----5:R-:W-:-:S07]  /*2b20*/  FFMA R2, R3, UR4, R2 ;  /* 0x0000000403027c23 */ /* 0x021fce0008000002 */
.L_x_36:
[----:B------:R-:W-:Y:S05]  /*2b30*/  BSYNC.RECONVERGENT B0 ;  /* 0x0000000000007941 */ /* 0x000fea0003800200 */
.L_x_35:
[----:B-----5:R-:W-:Y:S01]  /*2b40*/  STG.E desc[UR6][R6.64], R2 ;  /* 0x0000000206007986 */ /* 0x020fe2000c101906 */
[----:B------:R-:W-:Y:S05]  /*2b50*/  EXIT ;  /* 0x000000000000794d */ /* 0x000fea0003800000 */
.L_x_34:
[----:B------:R-:W3:Y:S01]  /*2b60*/  S2UR UR5, SR_CgaCtaId ;  /* 0x00000000000579c3 */ /* 0x000ee20000008800 */
[----:B------:R-:W-:Y:S01]  /*2b70*/  UMOV UR4, 0x400 ;  /* 0x0000040000047882 */ /* 0x000fe20000000000 */
[----:B------:R-:W-:-:S06]  /*2b80*/  VIADD R10, R10, -UR8 ;  /* 0x800000080a0a7c36 */ /* 0x000fcc0008000000 */
[----:B012---:R-:W0:Y:S08]  /*2b90*/  LDC R5, c[0x0][0x3a4] ;  /* 0x0000e900ff057b82 */ /* 0x007e300000000800 */
[----:B------:R-:W1:Y:S01]  /*2ba0*/  LDC.64 R8, c[0x0][0x388] ;  /* 0x0000e200ff087b82 */ /* 0x000e620000000a00 */
[----:B---3--:R-:W-:-:S09]  /*2bb0*/  ULEA UR4, UR5, UR4, 0x18 ;  /* 0x0000000405047291 */ /* 0x008fd2000f8ec0ff */
[----:B------:R-:W0:Y:S01]  /*2bc0*/  LDS R3, [UR4] ;  /* 0x00000004ff037984 */ /* 0x000e220008000800 */
[----:B------:R-:W-:Y:S01]  /*2bd0*/  SHF.R.U32.HI R2, RZ, 0x2, R11 ;  /* 0x00000002ff027819 */ /* 0x000fe2000001160b */
[----:B------:R-:W2:Y:S01]  /*2be0*/  LDCU UR4, c[0x0][0x3b4] ;  /* 0x00007680ff0477ac */ /* 0x000ea20008000800 */
[----:B0-----:R-:W-:-:S04]  /*2bf0*/  IMAD R3, R3, R5, R10 ;  /* 0x0000000503037224 */ /* 0x001fc800078e020a */
[----:B-1----:R-:W-:-:S05]  /*2c00*/  IMAD.WIDE R8, R3, 0x4, R8 ;  /* 0x0000000403087825 */ /* 0x002fca00078e0208 */
[----:B------:R0:W5:Y:S01]  /*2c10*/  LDG.E R6, desc[UR6][R8.64] ;  /* 0x0000000608067981 */ /* 0x000162000c1e1900 */
[----:B------:R-:W-:Y:S01]  /*2c20*/  LOP3.LUT R2, R2, R11, RZ, 0x3c, !PT ;  /* 0x0000000b02027212 */ /* 0x000fe200078e3cff */
[----:B------:R-:W-:Y:S01]  /*2c30*/  IMAD.SHL.U32 R3, R7, 0x10, RZ ;  /* 0x0000001007037824 */ /* 0x000fe200078e00ff */
[----:B------:R-:W-:Y:S01]  /*2c40*/  BSSY.RECONVERGENT B0, `(.L_x_37) ;  /* 0x0000018000007945 */ /* 0x000fe20003800200 */
[----:B------:R-:W-:Y:S02]  /*2c50*/  IMAD.MOV.U32 R12, RZ, RZ, 0x2f800000 ;  /* 0x2f800000ff0c7424 */ /* 0x000fe400078e00ff */
[----:B------:R-:W-:-:S05]  /*2c60*/  IMAD.SHL.U32 R11, R2, 0x2, RZ ;  /* 0x00000002020b7824 */ /* 0x000fca00078e00ff */
[----:B------:R-:W-:-:S04]  /*2c70*/  LOP3.LUT R2, R2, R11, R3, 0x96, !PT ;  /* 0x0000000b02027212 */ /* 0x000fc800078e9603 */
[----:B------:R-:W-:Y:S02]  /*2c80*/  LOP3.LUT R11, R2, R7, RZ, 0x3c, !PT ;  /* 0x00000007020b7212 */ /* 0x000fe400078e3cff */
[----:B------:R-:W1:Y:S02]  /*2c90*/  LDC.64 R2, c[0x0][0x398] ;  /* 0x0000e600ff027b82 */ /* 0x000e640000000a00 */
[----:B------:R-:W-:-:S04]  /*2ca0*/  IADD3 R7, PT, PT, R4, 0x587c5, R11 ;  /* 0x000587c504077810 */ /* 0x000fc80007ffe00b */
[----:B------:R-:W-:-:S05]  /*2cb0*/  I2FP.F32.U32 R7, R7 ;  /* 0x0000000700077245 */ /* 0x000fca0000201000 */
[----:B------:R-:W-:-:S05]  /*2cc0*/  FFMA R7, R7, R12, 1.1641532182693481445e-10 ;  /* 0x2f00000007077423 */ /* 0x000fca000000000c */
[----:B--2---:R-:W-:-:S13]  /*2cd0*/  FSETP.GEU.AND P0, PT, R7, UR4, PT ;  /* 0x0000000407007c0b */ /* 0x004fda000bf0e000 */
[----:B0-----:R-:W-:Y:S05]  /*2ce0*/  @P0 BRA `(.L_x_38) ;  /* 0x0000000000340947 */ /* 0x001fea0003800000 */
        /* <DEDUP_REMOVED lines=13> */
.L_x_38:
[----:B------:R-:W-:Y:S05]  /*2dc0*/  BSYNC.RECONVERGENT B0 ;  /* 0x0000000000007941 */ /* 0x000fea0003800200 */
.L_x_37:
[----:B------:R-:W0:Y:S02]  /*2dd0*/  LDCU UR4, c[0x0][0x3b0] ;  /* 0x00007600ff0477ac */ /* 0x000e240008000800 */
[----:B0-----:R-:W-:-:S04]  /*2de0*/  IMAD R5, R5, UR4, R10 ;  /* 0x0000000405057c24 */ /* 0x001fc8000f8e020a */
[----:B-1----:R-:W-:-:S05]  /*2df0*/  IMAD.WIDE R2, R5, 0x4, R2 ;  /* 0x0000000405027825 */ /* 0x002fca00078e0202 */
[----:B-----5:R-:W-:Y:S01]  /*2e00*/  STG.E desc[UR6][R2.64], R6 ;  /* 0x0000000602007986 */ /* 0x020fe2000c101906 */
[----:B------:R-:W-:Y:S05]  /*2e10*/  EXIT ;  /* 0x000000000000794d */ /* 0x000fea0003800000 */
.L_x_39:
        /* <DEDUP_REMOVED lines=14> */
.L_x_84:


//--------------------- .text._Z18fill_random_kernelPfiffm --------------------------
	.section	.text._Z18fill_random_kernelPfiffm,"ax",@progbits
	.align	128
        .global         _Z18fill_random_kernelPfiffm
        .type           _Z18fill_random_kernelPfiffm,@function
        .size           _Z18fill_random_kernelPfiffm,(.L_x_85 - _Z18fill_random_kernelPfiffm)
        .other          _Z18fill_random_kernelPfiffm,@"STO_CUDA_ENTRY STV_DEFAULT"
_Z18fill_random_kernelPfiffm:
.text._Z18fill_random_kernelPfiffm:
[----:B------:R-:W0:Y:S01]  /*0000*/  LDC R1, c[0x0][0x37c] ;  /* 0x0000df00ff017b82 */ /* 0x000e220000000800 */
[----:B------:R-:W1:Y:S07]  /*0010*/  S2R R3, SR_TID.X ;  /* 0x0000000000037919 */ /* 0x000e6e0000002100 */
[----:B------:R-:W1:Y:S01]  /*0020*/  S2UR UR4, SR_CTAID.X ;  /* 0x00000000000479c3 */ /* 0x000e620000002500 */
[----:B------:R-:W2:Y:S01]  /*0030*/  LDCU UR5, c[0x0][0x388] ;  /* 0x00007100ff0577ac */ /* 0x000ea20008000800 */
[----:B0-----:R-:W-:-:S06]  /*0040*/  VIADD R1, R1, 0xffffffd0 ;  /* 0xffffffd001017836 */ /* 0x001fcc0000000000 */
[----:B------:R-:W1:Y:S02]  /*0050*/  LDC R10, c[0x0][0x360] ;  /* 0x0000d800ff0a7b82 */ /* 0x000e640000000800 */
[----:B-1----:R-:W-:-:S05]  /*0060*/  IMAD R10, R10, UR4, R3 ;  /* 0x000000040a0a7c24 */ /* 0x002fca000f8e0203 */
[----:B--2---:R-:W-:-:S13]  /*0070*/  ISETP.GE.AND P0, PT, R10, UR5, PT ;  /* 0x000000050a007c0c */ /* 0x004fda000bf06270 */
        /* <DEDUP_REMOVED lines=12> */
[----:B------:R-:W-:Y:S01]  /*0140*/  IADD3 R2, PT, PT, R0, 0x64f0c9, R9 ;  /* 0x0064f0c900027810 */ /* 0x000fe20007ffe009 */
[C---:B------:R-:W-:Y:S01]  /*0150*/  VIADD R7, R9.reuse, 0x1f123bb5 ;  /* 0x1f123bb509077836 */ /* 0x040fe20000000000 */
[----:B------:R-:W-:Y:S02]  /*0160*/  LOP3.LUT R4, R9, 0x5491333, RZ, 0x3c, !PT ;  /* 0x0549133309047812 */ /* 0x000fe400078e3cff */
[----:B------:R-:W-:Y:S01]  /*0170*/  SHF.R.S32.HI R0, RZ, 0x1f, R10 ;  /* 0x0000001fff007819 */ /* 0x000fe2000001140a */
[----:B------:R0:W-:Y:S04]  /*0180*/  STL.64 [R1], R2 ;  /* 0x0000000201007387 */ /* 0x0001e80000100a00 */
[----:B------:R0:W-:Y:S04]  /*0190*/  STL.64 [R1+0x8], R6 ;  /* 0x0000080601007387 */ /* 0x0001e80000100a00 */
[----:B------:R0:W-:Y:S01]  /*01a0*/  STL.64 [R1+0x10], R4 ;  /* 0x0000100401007387 */ /* 0x0001e20000100a00 */
[----:B-1----:R-:W-:Y:S05]  /*01b0*/  @!P0 BRA `(.L_x_41) ;  /* 0x0000002400388947 */ /* 0x002fea0003800000 */
[----:B------:R-:W-:Y:S02]  /*01c0*/  IMAD.MOV.U32 R13, RZ, RZ, R0 ;  /* 0x000000ffff0d7224 */ /* 0x000fe400078e0000 */
[----:B------:R-:W-:Y:S02]  /*01d0*/  IMAD.MOV.U32 R11, RZ, RZ, RZ ;  /* 0x000000ffff0b7224 */ /* 0x000fe400078e00ff */
[----:B0-----:R-:W-:-:S07]  /*01e0*/  IMAD.MOV.U32 R2, RZ, RZ, R10 ;  /* 0x000000ffff027224 */ /* 0x001fce00078e000a */
.L_x_50:
[----:B------:R-:W-:Y:S01]  /*01f0*/  LOP3.LUT R0, R2, 0x3, RZ, 0xc0, !PT ;  /* 0x0000000302007812 */ /* 0x000fe200078ec0ff */
[----:B------:R-:W-:Y:S03]  /*0200*/  BSSY.RECONVERGENT B1, `(.L_x_42) ;  /* 0x0000243000017945 */ /* 0x000fe60003800200 */
[----:B------:R-:W-:-:S04]  /*0210*/  ISETP.NE.U32.AND P0, PT, R0, RZ, PT ;  /* 0x000000ff0000720c */ /* 0x000fc80003f05070 */
[----:B------:R-:W-:-:S13]  /*0220*/  ISETP.NE.AND.EX P0, PT, RZ, RZ, PT, P0 ;  /* 0x000000ffff00720c */ /* 0x000fda0003f05300 */
[----:B0-----:R-:W-:Y:S05]  /*0230*/  @!P0 BRA `(.L_x_43) ;  /* 0x0000002000fc8947 */ /* 0x001fea0003800000 */
[----:B------:R-:W0:Y:S01]  /*0240*/  LDC.64 R8, c[0x4][0x8] ;  /* 0x01000200ff087b82 */ /* 0x000e220000000a00 */
[----:B------:R-:W-:Y:S01]  /*0250*/  IMAD.MOV.U32 R0, RZ, RZ, RZ ;  /* 0x000000ffff007224 */ /* 0x000fe200078e00ff */
[----:B------:R-:W-:Y:S02]  /*0260*/  CS2R R4, SRZ ;  /* 0x0000000000047805 */ /* 0x000fe4000001ff00 */
[----:B------:R-:W-:Y:S01]  /*0270*/  CS2R R6, SRZ ;  /* 0x0000000000067805 */ /* 0x000fe2000001ff00 */
[----:B------:R-:W-:Y:S02]  /*0280*/  IMAD.MOV.U32 R3, RZ, RZ, RZ ;  /* 0x000000ffff037224 */ /* 0x000fe400078e00ff */
[----:B0-----:R-:W-:-:S07]  /*0290*/  IMAD.WIDE.U32 R8, R11, 0xc80, R8 ;  /* 0x00000c800b087825 */ /* 0x001fce00078e0008 */
.L_x_45:
[----:B------:R-:W-:-:S06]  /*02a0*/  IMAD R12, R0, 0x4, R1 ;  /* 0x00000004000c7824 */ /* 0x000fcc00078e0201 */
[----:B------:R-:W5:Y:S01]  /*02b0*/  LDL R12, [R12+0x4] ;  /* 0x000004000c0c7983 */ /* 0x000f620000100800 */
[----:B------:R-:W-:-:S05]  /*02c0*/  UMOV UR4, URZ ;  /* 0x000000ff00047c82 */ /* 0x000fca0008000000 */
.L_x_44:
        /* <DEDUP_REMOVED lines=17> */
[----:B------:R-:W4:Y:S04]  /*03e0*/  @P5 LDG.E R25, desc[UR6][R14.64+0x70] ;  /* 0x000070060e195981 */ /* 0x000f28000c1e1900 */
[----:B------:R-:W4:Y:S01]  /*03f0*/  @P6 LDG.E R28, desc[UR6][R14.64+0x88] ;  /* 0x000088060e1c6981 */ /* 0x000f22000c1e1900 */
[----:B--2---:R-:W-:-:S03]  /*0400*/  @!P0 LOP3.LUT R5, R5, R16, RZ, 0x3c, !PT ;  /* 0x0000001005058212 */ /* 0x004fc600078e3cff */
[----:B------:R-:W2:Y:S01]  /*0410*/  @!P0 LDG.E R16, desc[UR6][R14.64] ;  /* 0x000000060e108981 */ /* 0x000ea2000c1e1900 */
[----:B---3--:R-:W-:-:S03]  /*0420*/  @P1 LOP3.LUT R5, R5, R18, RZ, 0x3c, !PT ;  /* 0x0000001205051212 */ /* 0x008fc600078e3cff */
[----:B------:R-:W3:Y:S01]  /*0430*/  @!P0 LDG.E R18, desc[UR6][R14.64+0x8] ;  /* 0x000008060e128981 */ /* 0x000ee2000c1e1900 */
[----:B----4-:R-:W-:-:S03]  /*0440*/  @P2 LOP3.LUT R5, R5, R20, RZ, 0x3c, !PT ;  /* 0x0000001405052212 */ /* 0x010fc600078e3cff */
[----:B------:R-:W4:Y:S01]  /*0450*/  @P1 LDG.E R20, desc[UR6][R14.64+0x14] ;  /* 0x000014060e141981 */ /* 0x000f22000c1e1900 */
[----:B------:R-:W-:-:S03]  /*0460*/  @P3 LOP3.LUT R5, R5, R24, RZ, 0x3c, !PT ;  /* 0x0000001805053212 */ /* 0x000fc600078e3cff */
[----:B------:R-:W4:Y:S01]  /*0470*/  @P5 LDG.E R24, desc[UR6][R14.64+0x74] ;  /* 0x000074060e185981 */ /* 0x000f22000c1e1900 */
[----:B------:R-:W-:-:S03]  /*0480*/  @P4 LOP3.LUT R5, R5, R26, RZ, 0x3c, !PT ;  /* 0x0000001a05054212 */ /* 0x000fc600078e3cff */
[----:B------:R-:W4:Y:S01]  /*0490*/  @P3 LDG.E R26, desc[UR6][R14.64+0x44] ;  /* 0x000044060e1a3981 */ /* 0x000f22000c1e1900 */
[----:B------:R-:W-:-:S03]  /*04a0*/  @!P0 LOP3.LUT R6, R6, R17, RZ, 0x3c, !PT ;  /* 0x0000001106068212 */ /* 0x000fc600078e3cff */
[----:B------:R-:W4:Y:S01]  /*04b0*/  @P1 LDG.E R17, desc[UR6][R14.64+0x20] ;  /* 0x000020060e111981 */ /* 0x000f22000c1e1900 */
[----:B------:R-:W-:-:S03]  /*04c0*/  @!P0 LOP3.LUT R4, R4, R19, RZ, 0x3c, !PT ;  /* 0x0000001304048212 */ /* 0x000fc600078e3cff */
[----:B------:R-:W4:Y:S01]  /*04d0*/  @P2 LDG.E R19, desc[UR6][R14.64+0x2c] ;  /* 0x00002c060e132981 */ /* 0x000f22000c1e1900 */
[----:B------:R-:W-:-:S03]  /*04e0*/  @P1 LOP3.LUT R6, R6, R21, RZ, 0x3c, !PT ;  /* 0x0000001506061212 */ /* 0x000fc600078e3cff */
[----:B------:R-:W4:Y:S01]  /*04f0*/  @P2 LDG.E R21, desc[UR6][R14.64+0x34] ;  /* 0x000034060e152981 */ /* 0x000f22000c1e1900 */
[----:B--2---:R-:W-:-:S03]  /*0500*/  @!P0 LOP3.LUT R3, R3, R16, RZ, 0x3c, !PT ;  /* 0x0000001003038212 */ /* 0x004fc600078e3cff */
[----:B------:R-:W2:Y:S01]  /*0510*/  @P1 LDG.E R16, desc[UR6][R14.64+0x1c] ;  /* 0x00001c060e101981 */ /* 0x000ea2000c1e1900 */
[----:B---3--:R-:W-:-:S03]  /*0520*/  @!P0 LOP3.LUT R7, R7, R18, RZ, 0x3c, !PT ;  /* 0x0000001207078212 */ /* 0x008fc600078e3cff */
[----:B------:R-:W3:Y:S01]  /*0530*/  @P2 LDG.E R18, desc[UR6][R14.64+0x28] ;  /* 0x000028060e122981 */ /* 0x000ee2000c1e1900 */
[----:B----4-:R-:W-:-:S03]  /*0540*/  @P1 LOP3.LUT R3, R3, R20, RZ, 0x3c, !PT ;  /* 0x0000001403031212 */ /* 0x010fc600078e3cff */
[----:B------:R-:W4:Y:S01]  /*0550*/  @P2 LDG.E R20, desc[UR6][R14.64+0x30] ;  /* 0x000030060e142981 */ /* 0x000f22000c1e1900 */
[----:B------:R-:W-:-:S03]  /*0560*/  @P5 LOP3.LUT R5, R5, R24, RZ, 0x3c, !PT ;  /* 0x0000001805055212 */ /* 0x000fc600078e3cff */
[----:B------:R-:W4:Y:S01]  /*0570*/  @P3 LDG.E R24, desc[UR6][R14.64+0x3c] ;  /* 0x00003c060e183981 */ /* 0x000f22000c1e1900 */
[----:B------:R-:W-:-:S03]  /*0580*/  @P1 LOP3.LUT R4, R4, R17, RZ, 0x3c, !PT ;  /* 0x0000001104041212 */ /* 0x000fc600078e3cff */
[----:B------:R-:W4:Y:S01]  /*0590*/  @P3 LDG.E R17, desc[UR6][R14.64+0x48] ;  /* 0x000048060e113981 */ /* 0x000f22000c1e1900 */
[----:B------:R-:W-:-:S03]  /*05a0*/  @P2 LOP3.LUT R6, R6, R19, RZ, 0x3c, !PT ;  /* 0x0000001306062212 */ /* 0x000fc600078e3cff */
[----:B------:R-:W4:Y:S01]  /*05b0*/  @P4 LDG.E R19, desc[UR6][R14.64+0x54] ;  /* 0x000054060e134981 */ /* 0x000f22000c1e1900 */
[----:B------:R-:W-:Y:S02]  /*05c0*/  @P2 LOP3.LUT R4, R4, R21, RZ, 0x3c, !PT ;  /* 0x0000001504042212 */ /* 0x000fe400078e3cff */
[----:B------:R-:W-:Y:S01]  /*05d0*/  @P3 LOP3.LUT R6, R6, R23, RZ, 0x3c, !PT ;  /* 0x0000001706063212 */ /* 0x000fe200078e3cff */
        /* <DEDUP_REMOVED lines=10> */
[----:B------:R-:W-:Y:S02]  /*0680*/  LOP3.LUT P0, RZ, R22, 0x80, RZ, 0xc0, !PT ;  /* 0x0000008016ff7812 */ /* 0x000fe4000780c0ff */
[----:B------:R-:W-:Y:S02]  /*0690*/  @P3 LOP3.LUT R7, R7, R26, RZ, 0x3c, !PT ;  /* 0x0000001a07073212 */ /* 0x000fe400078e3cff */
[----:B------:R-:W-:Y:S02]  /*06a0*/  @P3 LOP3.LUT R4, R4, R17, RZ, 0x3c, !PT ;  /* 0x0000001104043212 */ /* 0x000fe400078e3cff */
        /* <DEDUP_REMOVED lines=17> */
[----:B------:R-:W-:Y:S02]  /*07c0*/  @P6 LOP3.LUT R5, R5, R28, RZ, 0x3c, !PT ;  /* 0x0000001c05056212 */ /* 0x000fe400078e3cff */
[----:B------:R-:W-:Y:S02]  /*07d0*/  @P6 LOP3.LUT R6, R6, R17, RZ, 0x3c, !PT ;  /* 0x0000001106066212 */ /* 0x000fe400078e3cff */
[----:B------:R-:W-:Y:S02]  /*07e0*/  @P6 LOP3.LUT R4, R4, R19, RZ, 0x3c, !PT ;  /* 0x0000001304046212 */ /* 0x000fe400078e3cff */
[----:B------:R-:W-:Y:S02]  /*07f0*/  @P0 LOP3.LUT R5, R5, R26, RZ, 0x3c, !PT ;  /* 0x0000001a05050212 */ /* 0x000fe400078e3cff */
[----:B------:R-:W-:-:S02]  /*0800*/  @P0 LOP3.LUT R6, R6, R21, RZ, 0x3c, !PT ;  /* 0x0000001506060212 */ /* 0x000fc400078e3cff */
[----:B------:R-:W-:Y:S02]  /*0810*/  @P0 LOP3.LUT R4, R4, R23, RZ, 0x3c, !PT ;  /* 0x0000001704040212 */ /* 0x000fe400078e3cff */
[----:B--2---:R-:W-:Y:S02]  /*0820*/  @P6 LOP3.LUT R3, R3, R16, RZ, 0x3c, !PT ;  /* 0x0000001003036212 */ /* 0x004fe400078e3cff */
[----:B---3--:R-:W-:Y:S02]  /*0830*/  @P6 LOP3.LUT R7, R7, R18, RZ, 0x3c, !PT ;  /* 0x0000001207076212 */ /* 0x008fe400078e3cff */
[----:B----4-:R-:W-:Y:S02]  /*0840*/  @P0 LOP3.LUT R3, R3, R20, RZ, 0x3c, !PT ;  /* 0x0000001403030212 */ /* 0x010fe400078e3cff */
        /* <DEDUP_REMOVED lines=72> */
[----:B------:R-:W-:-:S04]  /*0cd0*/  UIADD3 UR4, UPT, UPT, UR4, 0x10, URZ ;  /* 0x0000001004047890 */ /* 0x000fc8000fffe0ff */
[----:B------:R-:W-:Y:S01]  /*0ce0*/  UISETP.NE.AND UP0, UPT, UR4, 0x20, UPT ;  /* 0x000000200400788c */ /* 0x000fe2000bf05270 */
[----:B--2---:R-:W-:Y:S02]  /*0cf0*/  @P5 LOP3.LUT R5, R5, R18, RZ, 0x3c, !PT ;  /* 0x0000001205055212 */ /* 0x004fe400078e3cff */
[----:B---3--:R-:W-:Y:S02]  /*0d00*/  @P6 LOP3.LUT R6, R6, R19, RZ, 0x3c, !PT ;  /* 0x0000001306066212 */ /* 0x008fe400078e3cff */
[----:B----4-:R-:W-:Y:S02]  /*0d10*/  @P6 LOP3.LUT R3, R3, R20, RZ, 0x3c, !PT ;  /* 0x0000001403036212 */ /* 0x010fe400078e3cff */
[----:B------:R-:W-:Y:S02]  /*0d20*/  @P6 LOP3.LUT R4, R4, R21, RZ, 0x3c, !PT ;  /* 0x0000001504046212 */ /* 0x000fe400078e3cff */
[----:B------:R-:W-:Y:S02]  /*0d30*/  @P6 LOP3.LUT R7, R7, R22, RZ, 0x3c, !PT ;  /* 0x0000001607076212 */ /* 0x000fe400078e3cff */
[----:B------:R-:W-:-:S02]  /*0d40*/  @P6 LOP3.LUT R5, R5, R16, RZ, 0x3c, !PT ;  /* 0x0000001005056212 */ /* 0x000fc400078e3cff */
[----:B------:R-:W-:Y:S02]  /*0d50*/  @P0 LOP3.LUT R3, R3, R24, RZ, 0x3c, !PT ;  /* 0x0000001803030212 */ /* 0x000fe400078e3cff */
[----:B------:R-:W-:Y:S02]  /*0d60*/  @P0 LOP3.LUT R5, R5, R28, RZ, 0x3c, !PT ;  /* 0x0000001c05050212 */ /* 0x000fe400078e3cff */
[----:B------:R-:W-:Y:S02]  /*0d70*/  @P0 LOP3.LUT R7, R7, R26, RZ, 0x3c, !PT ;  /* 0x0000001a07070212 */ /* 0x000fe400078e3cff */
[----:B------:R-:W-:Y:S02]  /*0d80*/  @P0 LOP3.LUT R4, R4, R23, RZ, 0x3c, !PT ;  /* 0x0000001704040212 */ /* 0x000fe400078e3cff */
[----:B------:R-:W-:Y:S01]  /*0d90*/  @P0 LOP3.LUT R6, R6, R17, RZ, 0x3c, !PT ;  /* 0x0000001106060212 */ /* 0x000fe200078e3cff */
[----:B------:R-:W-:Y:S06]  /*0da0*/  BRA.U UP0, `(.L_x_44) ;  /* 0xfffffff500487547 */ /* 0x000fec000b83ffff */
[----:B------:R-:W-:-:S05]  /*0db0*/  VIADD R0, R0, 0x1 ;  /* 0x0000000100007836 */ /* 0x000fca0000000000 */
[----:B------:R-:W-:-:S13]  /*0dc0*/  ISETP.NE.AND P0, PT, R0, 0x5, PT ;  /* 0x000000050000780c */ /* 0x000fda0003f05270 */
[----:B------:R-:W-:Y:S05]  /*0dd0*/  @P0 BRA `(.L_x_45) ;  /* 0xfffffff400300947 */ /* 0x000fea000383ffff */
[----:B------:R-:W-:Y:S01]  /*0de0*/  LOP3.LUT R0, R2, 0x3, RZ, 0xc0, !PT ;  /* 0x0000000302007812 */ /* 0x000fe200078ec0ff */
[----:B------:R0:W-:Y:S03]  /*0df0*/  STL.64 [R1+0x8], R6 ;  /* 0x0000080601007387 */ /* 0x0001e60000100a00 */
[----:B------:R-:W-:Y:S01]  /*0e00*/  ISETP.NE.U32.AND P0, PT, R0, 0x1, PT ;  /* 0x000000010000780c */ /* 0x000fe20003f05070 */
[----:B------:R0:W-:Y:S03]  /*0e10*/  STL.64 [R1+0x10], R4 ;  /* 0x0000100401007387 */ /* 0x0001e60000100a00 */
[----:B------:R-:W-:Y:S01]  /*0e20*/  ISETP.NE.AND.EX P0, PT, RZ, RZ, PT, P0 ;  /* 0x000000ffff00720c */ /* 0x000fe20003f05300 */
[----:B------:R0:W-:-:S12]  /*0e30*/  STL [R1+0x4], R3 ;  /* 0x0000040301007387 */ /* 0x0001d80000100800 */
[----:B0-----:R-:W-:Y:S05]  /*0e40*/  @!P0 BRA `(.L_x_43) ;  /* 0x0000001400f88947 */ /* 0x001fea0003800000 */
[----:B------:R-:W-:Y:S01]  /*0e50*/  UMOV UR4, URZ ;  /* 0x000000ff00047c82 */ /* 0x000fe20008000000 */
[----:B------:R-:W-:Y:S01]  /*0e60*/  IMAD.MOV.U32 R0, RZ, RZ, RZ ;  /* 0x000000ffff007224 */ /* 0x000fe200078e00ff */
[----:B------:R-:W-:Y:S01]  /*0e70*/  CS2R R6, SRZ ;  /* 0x0000000000067805 */ /* 0x000fe2000001ff00 */
[----:B------:R-:W-:Y:S02]  /*0e80*/  IMAD.MOV.U32 R4, RZ, RZ, RZ ;  /* 0x000000ffff047224 */ /* 0x000fe400078e00ff */
[----:B------:R-:W-:Y:S02]  /*0e90*/  IMAD.MOV.U32 R3, RZ, RZ, RZ ;  /* 0x000000ffff037224 */ /* 0x000fe400078e00ff */
[----:B------:R-:W-:-:S07]  /*0ea0*/  IMAD.U32 R5, RZ, RZ, UR4 ;  /* 0x00000004ff057e24 */ /* 0x000fce000f8e00ff */
.L_x_47:
[----:B------:R-:W-:-:S06]  /*0eb0*/  IMAD R12, R0, 0x4, R1 ;  /* 0x00000004000c7824 */ /* 0x000fcc00078e0201 */
[----:B------:R-:W5:Y:S01]  /*0ec0*/  LDL R12, [R12+0x4] ;  /* 0x000004000c0c7983 */ /* 0x000f620000100800 */
[----:B------:R-:W-:-:S05]  /*0ed0*/  UMOV UR4, URZ ;  /* 0x000000ff00047c82 */ /* 0x000fca0008000000 */
.L_x_46:
        /* <DEDUP_REMOVED lines=183> */
[----:B0-----:R-:W-:Y:S05]  /*1a50*/  @P0 BRA `(.L_x_43) ;  /* 0x0000000800f40947 */ /* 0x001fea0003800000 */
[----:B------:R-:W-:Y:S01]  /*1a60*/  UMOV UR4, URZ ;  /* 0x000000ff00047c82 */ /* 0x000fe20008000000 */
[----:B------:R-:W-:Y:S01]  /*1a70*/  IMAD.MOV.U32 R0, RZ, RZ, RZ ;  /* 0x000000ffff007224 */ /* 0x000fe200078e00ff */
[----:B------:R-:W-:Y:S01]  /*1a80*/  CS2R R6, SRZ ;  /* 0x0000000000067805 */ /* 0x000fe2000001ff00 */
[----:B------:R-:W-:Y:S02]  /*1a90*/  IMAD.MOV.U32 R4, RZ, RZ, RZ ;  /* 0x000000ffff047224 */ /* 0x000fe400078e00ff */
[----:B------:R-:W-:Y:S02]  /*1aa0*/  IMAD.MOV.U32 R3, RZ, RZ, RZ ;  /* 0x000000ffff037224 */ /* 0x000fe400078e00ff */
[----:B------:R-:W-:-:S07]  /*1ab0*/  IMAD.U32 R5, RZ, RZ, UR4 ;  /* 0x00000004ff057e24 */ /* 0x000fce000f8e00ff */
.L_x_49:
[----:B------:R-:W-:-:S06]  /*1ac0*/  IMAD R12, R0, 0x4, R1 ;  /* 0x00000004000c7824 */ /* 0x000fcc00078e0201 */
[----:B------:R-:W5:Y:S01]  /*1ad0*/  LDL R12, [R12+0x4] ;  /* 0x000004000c0c7983 */ /* 0x000f620000100800 */
[----:B------:R-:W-:-:S05]  /*1ae0*/  UMOV UR4, URZ ;  /* 0x000000ff00047c82 */ /* 0x000fca0008000000 */
.L_x_48:
        /* <DEDUP_REMOVED lines=177> */
[----:B------:R0:W-:Y:S04]  /*2600*/  STL.64 [R1+0x8], R6 ;  /* 0x0000080601007387 */ /* 0x0001e80000100a00 */
[----:B------:R0:W-:Y:S04]  /*2610*/  STL [R1+0x4], R3 ;  /* 0x0000040301007387 */ /* 0x0001e80000100800 */
[----:B------:R0:W-:Y:S02]  /*2620*/  STL.64 [R1+0x10], R4 ;  /* 0x0000100401007387 */ /* 0x0001e40000100a00 */
.L_x_43:
[----:B------:R-:W-:Y:S05]  /*2630*/  BSYNC.RECONVERGENT B1 ;  /* 0x0000000000017941 */ /* 0x000fea0003800200 */
.L_x_42:
[C---:B------:R-:W-:Y:S01]  /*2640*/  ISETP.GT.U32.AND P0, PT, R2.reuse, 0x3, PT ;  /* 0x000000030200780c */ /* 0x040fe20003f04070 */
[----:B------:R-:W-:Y:S01]  /*2650*/  VIADD R11, R11, 0x1 ;  /* 0x000000010b0b7836 */ /* 0x000fe20000000000 */
[--C-:B------:R-:W-:Y:S02]  /*2660*/  SHF.R.U64 R2, R2, 0x2, R13.reuse ;  /* 0x0000000202027819 */ /* 0x100fe4000000120d */
[----:B------:R-:W-:Y:S02]  /*2670*/  ISETP.GT.U32.AND.EX P0, PT, R13, RZ, PT, P0 ;  /* 0x000000ff0d00720c */ /* 0x000fe40003f04100 */
[----:B------:R-:W-:-:S11]  /*2680*/  SHF.R.U32.HI R13, RZ, 0x2, R13 ;  /* 0x00000002ff0d7819 */ /* 0x000fd6000001160d */
[----:B------:R-:W-:Y:S05]  /*2690*/  @P0 BRA `(.L_x_50) ;  /* 0xffffffd800d40947 */ /* 0x000fea000383ffff */
.L_x_41:
[----:B------:R-:W-:Y:S05]  /*26a0*/  BSYNC.RECONVERGENT B0 ;  /* 0x0000000000007941 */ /* 0x000fea0003800200 */
.L_x_40:
[----:B0-----:R-:W0:Y:S01]  /*26b0*/  LDC.64 R6, c[0x0][0x398] ;  /* 0x0000e600ff067b82 */ /* 0x001e220000000a00 */
[----:B------:R-:W-:Y:S01]  /*26c0*/  SHF.R.U32.HI R0, RZ, 0x2, R3 ;  /* 0x00000002ff007819 */ /* 0x000fe20000011603 */
[----:B------:R-:W1:Y:S03]  /*26d0*/  LDCU.64 UR8, c[0x0][0x380] ;  /* 0x00007000ff0877ac */ /* 0x000e660008000a00 */
[----:B------:R-:W-:Y:S01]  /*26e0*/  LOP3.LUT R0, R0, R3, RZ, 0x3c, !PT ;  /* 0x0000000300007212 */ /* 0x000fe200078e3cff */
[----:B------:R-:W-:Y:S01]  /*26f0*/  IMAD.SHL.U32 R3, R5, 0x10, RZ ;  /* 0x0000001005037824 */ /* 0x000fe200078e00ff */
[----:B------:R-:W2:Y:S03]  /*2700*/  LDCU UR4, c[0x0][0x390] ;  /* 0x00007200ff0477ac */ /* 0x000ea60008000800 */
[----:B------:R-:W-:-:S05]  /*2710*/  IMAD.SHL.U32 R2, R0, 0x2, RZ ;  /* 0x0000000200027824 */ /* 0x000fca00078e00ff */
[----:B------:R-:W-:-:S04]  /*2720*/  LOP3.LUT R2, R0, R2, R3, 0x96, !PT ;  /* 0x0000000200027212 */ /* 0x000fc800078e9603 */
[----:B------:R-:W-:Y:S02]  /*2730*/  LOP3.LUT R2, R2, R5, RZ, 0x3c, !PT ;  /* 0x0000000502027212 */ /* 0x000fe400078e3cff */
[----:B0-----:R-:W-:Y:S02]  /*2740*/  LOP3.LUT R4, R7, 0xf7dcefdd, RZ, 0x3c, !PT ;  /* 0xf7dcefdd07047812 */ /* 0x001fe400078e3cff */
[----:B------:R-:W-:Y:S01]  /*2750*/  LOP3.LUT R6, R6, 0xaad26b49, RZ, 0x3c, !PT ;  /* 0xaad26b4906067812 */ /* 0x000fe200078e3cff */
[----:B------:R-:W2:Y:S02]  /*2760*/  LDC R7, c[0x0][0x38c] ;  /* 0x0000e300ff077b82 */ /* 0x000ea40000000800 */
[----:B------:R-:W-:Y:S02]  /*2770*/  IMAD R3, R4, -0x658354e5, RZ ;  /* 0x9a7cab1b04037824 */ /* 0x000fe400078e02ff */
[----:B------:R-:W-:-:S05]  /*2780*/  IMAD R6, R6, 0x4182bed5, RZ ;  /* 0x4182bed506067824 */ /* 0x000fca00078e02ff */
[----:B------:R-:W-:-:S04]  /*2790*/  IADD3 R3, PT, PT, R6, 0x64f0c9, R3 ;  /* 0x0064f0c906037810 */ /* 0x000fc80007ffe003 */
[----:B------:R-:W-:Y:S01]  /*27a0*/  IADD3 R2, PT, PT, R3, 0x587c5, R2 ;  /* 0x000587c503027810 */ /* 0x000fe20007ffe002 */
[----:B------:R-:W-:-:S03]  /*27b0*/  IMAD.MOV.U32 R3, RZ, RZ, 0x2f800000 ;  /* 0x2f800000ff037424 */ /* 0x000fc600078e00ff */
[----:B------:R-:W-:-:S05]  /*27c0*/  I2FP.F32.U32 R2, R2 ;  /* 0x0000000200027245 */ /* 0x000fca0000201000 */
[----:B------:R-:W-:Y:S01]  /*27d0*/  FFMA R0, R2, R3, 1.1641532182693481445e-10 ;  /* 0x2f00000002007423 */ /* 0x000fe20000000003 */
[----:B------:R-:W-:Y:S01]  /*27e0*/  SHF.R.S32.HI R3, RZ, 0x1f, R10 ;  /* 0x0000001fff037819 */ /* 0x000fe2000001140a */
[----:B--2---:R-:W-:Y:S01]  /*27f0*/  FADD R5, -R7, UR4 ;  /* 0x0000000407057e21 */ /* 0x004fe20008000100 */
[----:B-1----:R-:W-:-:S03]  /*2800*/  LEA R2, P0, R10, UR8, 0x2 ;  /* 0x000000080a027c11 */ /* 0x002fc6000f8010ff */
[----:B------:R-:W-:Y:S01]  /*2810*/  FFMA R5, R0, R5, R7 ;  /* 0x0000000500057223 */ /* 0x000fe20000000007 */
[----:B------:R-:W-:-:S05]  /*2820*/  LEA.HI.X R3, R10, UR9, R3, 0x2, P0 ;  /* 0x000000090a037c11 */ /* 0x000fca00080f1403 */
[----:B------:R-:W-:Y:S01]  /*2830*/  STG.E desc[UR6][R2.64], R5 ;  /* 0x0000000502007986 */ /* 0x000fe2000c101906 */
[----:B------:R-:W-:Y:S05]  /*2840*/  EXIT ;  /* 0x000000000000794d */ /* 0x000fea0003800000 */
.L_x_51:
        /* <DEDUP_REMOVED lines=11> */
.L_x_85:


//--------------------- .text._Z13add_creaturesPfPiii --------------------------
	.section	.text._Z13add_creaturesPfPiii,"ax",@progbits
	.align	128
        .global         _Z13add_creaturesPfPiii
        .type           _Z13add_creaturesPfPiii,@function
        .size           _Z13add_creaturesPfPiii,(.L_x_86 - _Z13add_creaturesPfPiii)
        .other          _Z13add_creaturesPfPiii,@"STO_CUDA_ENTRY STV_DEFAULT"
_Z13add_creaturesPfPiii:
.text._Z13add_creaturesPfPiii:
[----:B------:R-:W0:Y:S01]  /*0000*/  LDC R1, c[0x0][0x37c] ;  /* 0x0000df00ff017b82 */ /* 0x000e220000000800 */
[----:B------:R-:W1:Y:S07]  /*0010*/  S2R R3, SR_TID.X ;  /* 0x0000000000037919 */ /* 0x000e6e0000002100 */
[----:B------:R-:W1:Y:S01]  /*0020*/  S2UR UR4, SR_CTAID.X ;  /* 0x00000000000479c3 */ /* 0x000e620000002500 */
[----:B------:R-:W2:Y:S01]  /*0030*/  LDCU UR5, c[0x0][0x394] ;  /* 0x00007280ff0577ac */ /* 0x000ea20008000800 */
[----:B0-----:R-:W-:-:S06]  /*0040*/  VIADD R1, R1, 0xffffffd0 ;  /* 0xffffffd001017836 */ /* 0x001fcc0000000000 */
[----:B------:R-:W1:Y:S02]  /*0050*/  LDC R12, c[0x0][0x360] ;  /* 0x0000d800ff0c7b82 */ /* 0x000e640000000800 */
[----:B-1----:R-:W-:-:S05]  /*0060*/  IMAD R12, R12, UR4, R3 ;  /* 0x000000040c0c7c24 */ /* 0x002fca000f8e0203 */
[----:B--2---:R-:W-:-:S13]  /*0070*/  ISETP.GT.AND P0, PT, R12, UR5, PT ;  /* 0x000000050c007c0c */ /* 0x004fda000bf04270 */
[----:B------:R-:W-:Y:S05]  /*0080*/  @P0 EXIT ;  /* 0x000000000000094d */ /* 0x000fea0003800000 */
[----:B------:R-:W-:-:S06]  /*0090*/  CS2R R2, SR_CLOCKLO ;  /* 0x0000000000027805 */ /* 0x000fcc0000015000 */
[----:B------:R-:W-:Y:S01]  /*00a0*/  LOP3.LUT R0, R2, 0xaad26b49, RZ, 0x3c, !PT ;  /* 0xaad26b4902007812 */ /* 0x000fe200078e3cff */
[----:B------:R-:W0:Y:S01]  /*00b0*/  LDCU.64 UR6, c[0x0][0x358] ;  /* 0x00006b00ff0677ac */ /* 0x000e220008000a00 */
[----:B------:R-:W-:Y:S01]  /*00c0*/  LOP3.LUT R2, R3, 0xf7dcefdd, RZ, 0x3c, !PT ;  /* 0xf7dcefdd03027812 */ /* 0x000fe200078e3cff */
[----:B------:R-:W-:Y:S01]  /*00d0*/  BSSY.RECONVERGENT B0, `(.L_x_52) ;  /* 0x0000260000007945 */ /* 0x000fe20003800200 */
[----:B------:R-:W-:Y:S01]  /*00e0*/  ISETP.NE.AND P0, PT, R12, RZ, PT ;  /* 0x000000ff0c00720c */ /* 0x000fe20003f05270 */
[----:B------:R-:W-:Y:S02]  /*00f0*/  IMAD R0, R0, 0x4182bed5, RZ ;  /* 0x4182bed500007824 */ /* 0x000fe400078e02ff */
[----:B------:R-:W-:Y:S02]  /*0100*/  IMAD R3, R2, -0x658354e5, RZ ;  /* 0x9a7cab1b02037824 */ /* 0x000fe400078e02ff */
[C---:B------:R-:W-:Y:S01]  /*0110*/  VIADD R7, R0.reuse, 0x75bcd15 ;  /* 0x075bcd1500077836 */ /* 0x040fe20000000000 */
[C---:B------:R-:W-:Y:S01]  /*0120*/  LOP3.LUT R4, R0.reuse, 0x159a55e5, RZ, 0x3c, !PT ;  /* 0x159a55e500047812 */ /* 0x040fe200078e3cff */
[----:B------:R-:W-:Y:S01]  /*0130*/  VIADD R5, R3, 0x1f123bb5 ;  /* 0x1f123bb503057836 */ /* 0x000fe20000000000 */
[----:B------:R-:W-:-:S02]  /*0140*/  IADD3 R6, PT, PT, R0, 0x64f0c9, R3 ;  /* 0x0064f0c900067810 */ /* 0x000fc40007ffe003 */
[----:B------:R-:W-:Y:S01]  /*0150*/  LOP3.LUT R2, R3, 0x5491333, RZ, 0x3c, !PT ;  /* 0x0549133303027812 */ /* 0x000fe200078e3cff */
[----:B------:R-:W-:Y:S01]  /*0160*/  VIADD R3, R0, 0x583f19 ;  /* 0x00583f1900037836 */ /* 0x000fe20000000000 */
[----:B------:R1:W-:Y:S04]  /*0170*/  STL.64 [R1+0x8], R4 ;  /* 0x0000080401007387 */ /* 0x0003e80000100a00 */
[----:B------:R1:W-:Y:S04]  /*0180*/  STL.64 [R1], R6 ;  /* 0x0000000601007387 */ /* 0x0003e80000100a00 */
[----:B------:R1:W-:Y:S01]  /*0190*/  STL.64 [R1+0x10], R2 ;  /* 0x0000100201007387 */ /* 0x0003e20000100a00 */
[----:B0-----:R-:W-:Y:S05]  /*01a0*/  @!P0 BRA `(.L_x_53) ;  /* 0x0000002400488947 */ /* 0x001fea0003800000 */
[--C-:B------:R-:W-:Y:S01]  /*01b0*/  SHF.R.S32.HI R15, RZ, 0x1f, R12.reuse ;  /* 0x0000001fff0f7819 */ /* 0x100fe2000001140c */
[----:B------:R-:W-:Y:S02]  /*01c0*/  IMAD.MOV.U32 R14, RZ, RZ, R12 ;  /* 0x000000ffff0e7224 */ /* 0x000fe400078e000c */
[----:B------:R-:W-:-:S07]  /*01d0*/  IMAD.MOV.U32 R13, RZ, RZ, RZ ;  /* 0x000000ffff0d7224 */ /* 0x000fce00078e00ff */
.L_x_62:
[----:B------:R-:W-:Y:S01]  /*01e0*/  LOP3.LUT R0, R14, 0x3, RZ, 0xc0, !PT ;  /* 0x000000030e007812 */ /* 0x000fe200078ec0ff */
[----:B------:R-:W-:Y:S03]  /*01f0*/  BSSY.RECONVERGENT B1, `(.L_x_54) ;  /* 0x0000247000017945 */ /* 0x000fe60003800200 */
[----:B------:R-:W-:-:S04]  /*0200*/  ISETP.NE.U32.AND P0, PT, R0, RZ, PT ;  /* 0x000000ff0000720c */ /* 0x000fc80003f05070 */
[----:B------:R-:W-:-:S13]  /*0210*/  ISETP.NE.AND.EX P0, PT, RZ, RZ, PT, P0 ;  /* 0x000000ffff00720c */ /* 0x000fda0003f05300 */
[----:B0-----:R-:W-:Y:S05]  /*0220*/  @!P0 BRA `(.L_x_55) ;  /* 0x00000024000c8947 */ /* 0x001fea0003800000 */
[----:B------:R-:W0:Y:S01]  /*0230*/  LDC.64 R8, c[0x4][0x8] ;  /* 0x01000200ff087b82 */ /* 0x000e220000000a00 */
[----:B------:R-:W-:Y:S01]  /*0240*/  IMAD.MOV.U32 R0, RZ, RZ, RZ ;  /* 0x000000ffff007224 */ /* 0x000fe200078e00ff */
[----:B-1----:R-:W-:Y:S02]  /*0250*/  CS2R R2, SRZ ;  /* 0x0000000000027805 */ /* 0x002fe4000001ff00 */
[----:B------:R-:W-:Y:S01]  /*0260*/  CS2R R4, SRZ ;  /* 0x0000000000047805 */ /* 0x000fe2000001ff00 */
[----:B------:R-:W-:Y:S02]  /*0270*/  IMAD.MOV.U32 R7, RZ, RZ, RZ ;  /* 0x000000ffff077224 */ /* 0x000fe400078e00ff */
[----:B0-----:R-:W-:-:S07]  /*0280*/  IMAD.WIDE.U32 R8, R13, 0xc80, R8 ;  /* 0x00000c800d087825 */ /* 0x001fce00078e0008 */
.L_x_57:
[----:B------:R-:W-:-:S06]  /*0290*/  IMAD R16, R0, 0x4, R1 ;  /* 0x0000000400107824 */ /* 0x000fcc00078e0201 */
[----:B------:R-:W5:Y:S01]  /*02a0*/  LDL R16, [R16+0x4] ;  /* 0x0000040010107983 */ /* 0x000f620000100800 */
[----:B------:R-:W-:-:S05]  /*02b0*/  UMOV UR4, URZ ;  /* 0x000000ff00047c82 */ /* 0x000fca0008000000 */
.L_x_56:
        /* <DEDUP_REMOVED lines=183> */
[----:B0-----:R-:W-:Y:S05]  /*0e30*/  @!P0 BRA `(.L_x_55) ;  /* 0x0000001800088947 */ /* 0x001fea0003800000 */
[----:B------:R-:W-:Y:S01]  /*0e40*/  UMOV UR4, URZ ;  /* 0x000000ff00047c82 */ /* 0x000fe20008000000 */
[----:B------:R-:W-:Y:S01]  /*0e50*/  UMOV UR5, URZ ;  /* 0x000000ff00057c82 */ /* 0x000fe20008000000 */
[----:B------:R-:W-:Y:S02]  /*0e60*/  IMAD.MOV.U32 R0, RZ, RZ, RZ ;  /* 0x000000ffff007224 */ /* 0x000fe400078e00ff */
[----:B------:R-:W-:Y:S02]  /*0e70*/  IMAD.MOV.U32 R7, RZ, RZ, RZ ;  /* 0x000000ffff077224 */ /* 0x000fe400078e00ff */
[----:B------:R-:W-:Y:S02]  /*0e80*/  IMAD.U32 R3, RZ, RZ, UR4 ;  /* 0x00000004ff037e24 */ /* 0x000fe4000f8e00ff */
[----:B------:R-:W-:Y:S02]  /*0e90*/  IMAD.U32 R2, RZ, RZ, UR5 ;  /* 0x00000005ff027e24 */ /* 0x000fe4000f8e00ff */
[----:B------:R-:W-:-:S02]  /*0ea0*/  IMAD.U32 R5, RZ, RZ, UR4 ;  /* 0x00000004ff057e24 */ /* 0x000fc4000f8e00ff */
[----:B------:R-:W-:-:S07]  /*0eb0*/  IMAD.U32 R4, RZ, RZ, UR5 ;  /* 0x00000005ff047e24 */ /* 0x000fce000f8e00ff */
.L_x_59:
[----:B------:R-:W-:-:S06]  /*0ec0*/  IMAD R16, R0, 0x4, R1 ;  /* 0x0000000400107824 */ /* 0x000fcc00078e0201 */
[----:B------:R-:W5:Y:S01]  /*0ed0*/  LDL R16, [R16+0x4] ;  /* 0x0000040010107983 */ /* 0x000f620000100800 */
[----:B------:R-:W-:-:S05]  /*0ee0*/  UMOV UR4, URZ ;  /* 0x000000ff00047c82 */ /* 0x000fca0008000000 */
.L_x_58:
        /* <DEDUP_REMOVED lines=183> */
[----:B0-----:R-:W-:Y:S05]  /*1a60*/  @P0 BRA `(.L_x_55) ;  /* 0x0000000800fc0947 */ /* 0x001fea0003800000 */
        /* <DEDUP_REMOVED lines=8> */
.L_x_61:
[----:B------:R-:W-:-:S06]  /*1af0*/  IMAD R16, R0, 0x4, R1 ;  /* 0x0000000400107824 */ /* 0x000fcc00078e0201 */
[----:B------:R-:W5:Y:S01]  /*1b00*/  LDL R16, [R16+0x4] ;  /* 0x0000040010107983 */ /* 0x000f620000100800 */
[----:B------:R-:W-:-:S05]  /*1b10*/  UMOV UR4, URZ ;  /* 0x000000ff00047c82 */ /* 0x000fca0008000000 */
.L_x_60:
        /* <DEDUP_REMOVED lines=180> */
.L_x_55:
[----:B------:R-:W-:Y:S05]  /*2660*/  BSYNC.RECONVERGENT B1 ;  /* 0x0000000000017941 */ /* 0x000fea0003800200 */
.L_x_54:
[C---:B------:R-:W-:Y:S01]  /*2670*/  ISETP.GT.U32.AND P0, PT, R14.reuse, 0x3, PT ;  /* 0x000000030e00780c */ /* 0x040fe20003f04070 */
[----:B------:R-:W-:Y:S01]  /*2680*/  VIADD R13, R13, 0x1 ;  /* 0x000000010d0d7836 */ /* 0x000fe20000000000 */
[--C-:B------:R-:W-:Y:S02]  /*2690*/  SHF.R.U64 R14, R14, 0x2, R15.reuse ;  /* 0x000000020e0e7819 */ /* 0x100fe4000000120f */
[----:B------:R-:W-:Y:S02]  /*26a0*/  ISETP.GT.U32.AND.EX P0, PT, R15, RZ, PT, P0 ;  /* 0x000000ff0f00720c */ /* 0x000fe40003f04100 */
[----:B------:R-:W-:-:S11]  /*26b0*/  SHF.R.U32.HI R15, RZ, 0x2, R15 ;  /* 0x00000002ff0f7819 */ /* 0x000fd6000001160f */
[----:B------:R-:W-:Y:S05]  /*26c0*/  @P0 BRA `(.L_x_62) ;  /* 0xffffffd800c40947 */ /* 0x000fea000383ffff */
.L_x_53:
[----:B------:R-:W-:Y:S05]  /*26d0*/  BSYNC.RECONVERGENT B0 ;  /* 0x0000000000007941 */ /* 0x000fea0003800200 */
.L_x_52:
[----:B------:R-:W2:Y:S01]  /*26e0*/  LDCU UR4, c[0x0][0x390] ;  /* 0x00007200ff0477ac */ /* 0x000ea20008000800 */
[----:B------:R-:W-:Y:S02]  /*26f0*/  SHF.R.U32.HI R0, RZ, 0x2, R7 ;  /* 0x00000002ff007819 */ /* 0x000fe40000011607 */
[----:B------:R-:W-:Y:S02]  /*2700*/  SHF.R.U32.HI R11, RZ, 0x2, R4 ;  /* 0x00000002ff0b7819 */ /* 0x000fe40000011604 */
[----:B------:R-:W-:Y:S01]  /*2710*/  LOP3.LUT R0, R0, R7, RZ, 0x3c, !PT ;  /* 0x0000000700007212 */ /* 0x000fe200078e3cff */
[----:B01----:R-:W-:Y:S01]  /*2720*/  IMAD.SHL.U32 R7, R3, 0x10, RZ ;  /* 0x0000001003077824 */ /* 0x003fe200078e00ff */
[----:B------:R-:W-:-:S03]  /*2730*/  LOP3.LUT R11, R11, R4, RZ, 0x3c, !PT ;  /* 0x000000040b0b7212 */ /* 0x000fc600078e3cff */
[----:B------:R-:W-:Y:S02]  /*2740*/  IMAD.SHL.U32 R8, R0, 0x2, RZ ;  /* 0x0000000200087824 */ /* 0x000fe400078e00ff */
[----:B------:R-:W-:-:S03]  /*2750*/  IMAD.SHL.U32 R4, R11, 0x2, RZ ;  /* 0x000000020b047824 */ /* 0x000fc600078e00ff */
[----:B------:R-:W-:Y:S01]  /*2760*/  LOP3.LUT R8, R0, R8, R7, 0x96, !PT ;  /* 0x0000000800087212 */ /* 0x000fe200078e9607 */
[----:B--2---:R-:W0:Y:S03]  /*2770*/  I2F.U32.RP R10, UR4 ;  /* 0x00000004000a7d06 */ /* 0x004e260008209000 */
[----:B------:R-:W-:Y:S01]  /*2780*/  LOP3.LUT R14, R8, R3, RZ, 0x3c, !PT ;  /* 0x00000003080e7212 */ /* 0x000fe200078e3cff */
[----:B------:R-:W-:Y:S01]  /*2790*/  IMAD.MOV.U32 R8, RZ, RZ, RZ ;  /* 0x000000ffff087224 */ /* 0x000fe200078e00ff */
[----:B------:R-:W-:Y:S02]  /*27a0*/  ULOP3.LUT UR5, URZ, UR4, URZ, 0x33, !UPT ;  /* 0x00000004ff057292 */ /* 0x000fe4000f8e33ff */
[----:B------:R-:W-:Y:S01]  /*27b0*/  UISETP.NE.U32.AND UP0, UPT, UR4, URZ, UPT ;  /* 0x000000ff0400728c */ /* 0x000fe2000bf05070 */
[----:B------:R-:W-:-:S05]  /*27c0*/  IMAD.SHL.U32 R0, R14, 0x10, RZ ;  /* 0x000000100e007824 */ /* 0x000fca00078e00ff */
[----:B------:R-:W-:Y:S02]  /*27d0*/  LOP3.LUT R15, R11, R4, R0, 0x96, !PT ;  /* 0x000000040b0f7212 */ /* 0x000fe400078e9600 */
[----:B------:R-:W-:Y:S01]  /*27e0*/  IADD3 R0, PT, PT, R6, 0x587c5, R14 ;  /* 0x000587c506007810 */ /* 0x000fe20007ffe00e */
[----:B0-----:R-:W0:Y:S01]  /*27f0*/  MUFU.RCP R10, R10 ;  /* 0x0000000a000a7308 */ /* 0x001e220000001000 */
[----:B------:R-:W-:Y:S01]  /*2800*/  LOP3.LUT R15, R15, R14, RZ, 0x3c, !PT ;  /* 0x0000000e0f0f7212 */ /* 0x000fe200078e3cff */
[----:B0-----:R-:W-:Y:S02]  /*2810*/  VIADD R9, R10, 0xffffffe ;  /* 0x0ffffffe0a097836 */ /* 0x001fe40000000000 */
[----:B------:R-:W-:-:S04]  /*2820*/  IMAD.MOV.U32 R10, RZ, RZ, RZ ;  /* 0x000000ffff0a7224 */ /* 0x000fc800078e00ff */
[----:B------:R-:W0:Y:S02]  /*2830*/  F2I.FTZ.U32.TRUNC.NTZ R9, R9 ;  /* 0x0000000900097305 */ /* 0x000e24000021f000 */
[----:B0-----:R-:W-:-:S04]  /*2840*/  IMAD.MOV R7, RZ, RZ, -R9 ;  /* 0x000000ffff077224 */ /* 0x001fc800078e0a09 */
[----:B------:R-:W-:-:S04]  /*2850*/  IMAD R7, R7, UR4, RZ ;  /* 0x0000000407077c24 */ /* 0x000fc8000f8e02ff */
[----:B------:R-:W-:Y:S01]  /*2860*/  IMAD.HI.U32 R7, R9, R7, R8 ;  /* 0x0000000709077227 */ /* 0x000fe200078e0008 */
[----:B------:R-:W-:-:S05]  /*2870*/  IADD3 R8, PT, PT, R6, 0xb0f8a, R15 ;  /* 0x000b0f8a06087810 */ /* 0x000fca0007ffe00f */
[----:B------:R-:W-:-:S04]  /*2880*/  IMAD.HI.U32 R4, R7, R0, RZ ;  /* 0x0000000007047227 */ /* 0x000fc800078e00ff */
[----:B------:R-:W-:-:S04]  /*2890*/  IMAD.HI.U32 R9, R7, R8, RZ ;  /* 0x0000000807097227 */ /* 0x000fc800078e00ff */
[----:B------:R-:W-:Y:S02]  /*28a0*/  IMAD.MOV R11, RZ, RZ, -R4 ;  /* 0x000000ffff0b7224 */ /* 0x000fe400078e0a04 */
[----:B------:R-:W-:Y:S02]  /*28b0*/  IMAD.MOV R9, RZ, RZ, -R9 ;  /* 0x000000ffff097224 */ /* 0x000fe400078e0a09 */
[----:B------:R-:W-:Y:S02]  /*28c0*/  IMAD R11, R11, UR4, R0 ;  /* 0x000000040b0b7c24 */ /* 0x000fe4000f8e0200 */
[----:B------:R-:W-:Y:S02]  /*28d0*/  IMAD R13, R9, UR4, R8 ;  /* 0x00000004090d7c24 */ /* 0x000fe4000f8e0208 */
[----:B------:R-:W0:Y:S01]  /*28e0*/  LDC.64 R8, c[0x0][0x388] ;  /* 0x0000e200ff087b82 */ /* 0x000e220000000a00 */
[----:B------:R-:W-:Y:S01]  /*28f0*/  ISETP.GE.U32.AND P0, PT, R11, UR4, PT ;  /* 0x000000040b007c0c */ /* 0x000fe2000bf06070 */
[----:B------:R-:W-:Y:S01]  /*2900*/  IMAD.U32 R4, RZ, RZ, UR5 ;  /* 0x00000005ff047e24 */ /* 0x000fe2000f8e00ff */
[----:B------:R-:W-:-:S11]  /*2910*/  ISETP.GE.U32.AND P1, PT, R13, UR4, PT ;  /* 0x000000040d007c0c */ /* 0x000fd6000bf26070 */
[----:B------:R-:W-:Y:S01]  /*2920*/  @P0 VIADD R11, R11, -UR4 ;  /* 0x800000040b0b0c36 */ /* 0x000fe20008000000 */
[----:B------:R-:W-:Y:S01]  /*2930*/  PLOP3.LUT P0, PT, PT, PT, UP0, 0x80, 0x8 ;  /* 0x000000000008781c */ /* 0x000fe20003f0f008 */
[----:B------:R-:W-:-:S03]  /*2940*/  @P1 VIADD R13, R13, -UR4 ;  /* 0x800000040d0d1c36 */ /* 0x000fc60008000000 */
[----:B------:R-:W-:Y:S02]  /*2950*/  ISETP.GE.U32.AND P1, PT, R11, UR4, PT ;  /* 0x000000040b007c0c */ /* 0x000fe4000bf26070 */
[----:B------:R-:W-:-:S11]  /*2960*/  ISETP.GE.U32.AND P2, PT, R13, UR4, PT ;  /* 0x000000040d007c0c */ /* 0x000fd6000bf46070 */
[----:B------:R-:W-:Y:S02]  /*2970*/  @P1 VIADD R11, R11, -UR4 ;  /* 0x800000040b0b1c36 */ /* 0x000fe40008000000 */
[----:B------:R-:W-:-:S03]  /*2980*/  @P2 VIADD R13, R13, -UR4 ;  /* 0x800000040d0d2c36 */ /* 0x000fc60008000000 */
[----:B------:R-:W-:Y:S01]  /*2990*/  SEL R0, R4, R11, !P0 ;  /* 0x0000000b04007207 */ /* 0x000fe20004000000 */
[----:B------:R-:W-:Y:S01]  /*29a0*/  VIADD R11, R12, 0x1 ;  /* 0x000000010c0b7836 */ /* 0x000fe20000000000 */
[----:B------:R-:W-:-:S05]  /*29b0*/  SEL R13, R4, R13, !P0 ;  /* 0x0000000d040d7207 */ /* 0x000fca0004000000 */
[----:B------:R-:W-:-:S04]  /*29c0*/  IMAD R12, R0, UR4, R13 ;  /* 0x00000004000c7c24 */ /* 0x000fc8000f8e020d */
[----:B0-----:R-:W-:-:S06]  /*29d0*/  IMAD.WIDE R8, R12, 0x4, R8 ;  /* 0x000000040c087825 */ /* 0x001fcc00078e0208 */
[----:B------:R-:W2:Y:S01]  /*29e0*/  ATOMG.E.CAS.STRONG.GPU PT, R8, [R8], R10, R11 ;  /* 0x0000000a080873a9 */ /* 0x000ea200001ee10b */
[----:B------:R-:W-:Y:S01]  /*29f0*/  BSSY B0, `(.L_x_63) ;  /* 0x00000ae000007945 */ /* 0x000fe20003800000 */
[----:B------:R-:W-:Y:S02]  /*2a00*/  SHF.R.S32.HI R13, RZ, 0x1f, R12 ;  /* 0x0000001fff0d7819 */ /* 0x000fe4000001140c */
[----:B--2---:R-:W-:-:S13]  /*2a10*/  ISETP.NE.AND P1, PT, R8, RZ, PT ;  /* 0x000000ff0800720c */ /* 0x004fda0003f25270 */
[----:B------:R-:W-:Y:S05]  /*2a20*/  @!P1 BRA `(.L_x_64) ;  /* 0x0000000800a89947 */ /* 0x000fea0003800000 */
[----:B------:R-:W0:Y:S01]  /*2a30*/  LDC R0, c[0x0][0x390] ;  /* 0x0000e400ff007b82 */ /* 0x000e220000000800 */
[----:B------:R-:W-:Y:S02]  /*2a40*/  IMAD.MOV.U32 R19, RZ, RZ, R2 ;  /* 0x000000ffff137224 */ /* 0x000fe400078e0002 */
[----:B------:R-:W-:-:S05]  /*2a50*/  IMAD.MOV.U32 R2, RZ, RZ, RZ ;  /* 0x000000ffff027224 */ /* 0x000fca00078e00ff */
[----:B------:R-:W1:Y:S02]  /*2a60*/  LDC.64 R8, c[0x0][0x388] ;  /* 0x0000e200ff087b82 */ /* 0x000e640000000a00 */
.L_x_65:
[----:B------:R-:W-:Y:S01]  /*2a70*/  SHF.R.U32.HI R10, RZ, 0x2, R5 ;  /* 0x00000002ff0a7819 */ /* 0x000fe20000011605 */
[----:B------:R-:W-:Y:S05]  /*2a80*/  YIELD ;  /* 0x0000000000007946 */ /* 0x000fea0003800000 */
[----:B------:R-:W-:Y:S01]  /*2a90*/  LOP3.LUT R10, R10, R5, RZ, 0x3c, !PT ;  /* 0x000000050a0a7212 */ /* 0x000fe200078e3cff */
[----:B------:R-:W-:Y:S01]  /*2aa0*/  IMAD.SHL.U32 R5, R15, 0x10, RZ ;  /* 0x000000100f057824 */ /* 0x000fe200078e00ff */
[----:B------:R-:W-:-:S03]  /*2ab0*/  SHF.R.U32.HI R13, RZ, 0x2, R19 ;  /* 0x00000002ff0d7819 */ /* 0x000fc60000011613 */
[----:B------:R-:W-:Y:S01]  /*2ac0*/  IMAD.SHL.U32 R12, R10, 0x2, RZ ;  /* 0x000000020a0c7824 */ /* 0x000fe200078e00ff */
[----:B------:R-:W-:-:S04]  /*2ad0*/  LOP3.LUT R13, R13, R19, RZ, 0x3c, !PT ;  /* 0x000000130d0d7212 */ /* 0x000fc800078e3cff */
[----:B------:R-:W-:Y:S01]  /*2ae0*/  LOP3.LUT R12, R10, R12, R5, 0x96, !PT ;  /* 0x0000000c0a0c7212 */ /* 0x000fe200078e9605 */
[----:B------:R-:W-:-:S03]  /*2af0*/  IMAD.SHL.U32 R5, R13, 0x2, RZ ;  /* 0x000000020d057824 */ /* 0x000fc600078e00ff */
[----:B------:R-:W-:-:S05]  /*2b00*/  LOP3.LUT R19, R12, R15, RZ, 0x3c, !PT ;  /* 0x0000000f0c137212 */ /* 0x000fca00078e3cff */
[----:B------:R-:W-:-:S05]  /*2b10*/  IMAD.SHL.U32 R10, R19, 0x10, RZ ;  /* 0x00000010130a7824 */ /* 0x000fca00078e00ff */
[----:B------:R-:W-:Y:S02]  /*2b20*/  LOP3.LUT R10, R13, R5, R10, 0x96, !PT ;  /* 0x000000050d0a7212 */ /* 0x000fe400078e960a */
[----:B------:R-:W-:Y:S02]  /*2b30*/  IADD3 R5, PT, PT, R6, 0x10974f, R19 ;  /* 0x0010974f06057810 */ /* 0x000fe40007ffe013 */
[----:B------:R-:W-:-:S03]  /*2b40*/  LOP3.LUT R17, R10, R19, RZ, 0x3c, !PT ;  /* 0x000000130a117212 */ /* 0x000fc600078e3cff */
[----:B------:R-:W-:Y:S01]  /*2b50*/  IMAD.HI.U32 R10, R7, R5, RZ ;  /* 0x00000005070a7227 */ /* 0x000fe200078e00ff */
[----:B------:R-:W-:-:S03]  /*2b60*/  IADD3 R12, PT, PT, R6, 0x161f14, R17 ;  /* 0x00161f14060c7810 */ /* 0x000fc60007ffe011 */
[----:B------:R-:W-:Y:S02]  /*2b70*/  IMAD.MOV R10, RZ, RZ, -R10 ;  /* 0x000000ffff0a7224 */ /* 0x000fe400078e0a0a */
[----:B------:R-:W-:-:S04]  /*2b80*/  IMAD.HI.U32 R7, R7, R12, RZ ;  /* 0x0000000c07077227 */ /* 0x000fc800078e00ff */
[----:B------:R-:W-:Y:S02]  /*2b90*/  IMAD.MOV R7, RZ, RZ, -R7 ;  /* 0x000000ffff077224 */ /* 0x000fe400078e0a07 */
[C---:B0-----:R-:W-:Y:S02]  /*2ba0*/  IMAD R5, R0.reuse, R10, R5 ;  /* 0x0000000a00057224 */ /* 0x041fe400078e0205 */
[----:B------:R-:W-:Y:S02]  /*2bb0*/  IMAD R7, R0, R7, R12 ;  /* 0x0000000700077224 */ /* 0x000fe400078e020c */
[----:B------:R-:W-:Y:S01]  /*2bc0*/  IMAD.MOV.U32 R10, RZ, RZ, RZ ;  /* 0x000000ffff0a7224 */ /* 0x000fe200078e00ff */
[-C--:B------:R-:W-:Y:S02]  /*2bd0*/  ISETP.GE.U32.AND P1, PT, R5, R0.reuse, PT ;  /* 0x000000000500720c */ /* 0x080fe40003f26070 */
[----:B------:R-:W-:-:S11]  /*2be0*/  ISETP.GE.U32.AND P2, PT, R7, R0, PT ;  /* 0x000000000700720c */ /* 0x000fd60003f46070 */
[--C-:B------:R-:W-:Y:S02]  /*2bf0*/  @P1 IMAD.IADD R5, R5, 0x1, -R0.reuse ;  /* 0x0000000105051824 */ /* 0x100fe400078e0a00 */
[----:B------:R-:W-:-:S03]  /*2c00*/  @P2 IMAD.IADD R7, R7, 0x1, -R0 ;  /* 0x0000000107072824 */ /* 0x000fc600078e0a00 */
[-C--:B------:R-:W-:Y:S02]  /*2c10*/  ISETP.GE.U32.AND P1, PT, R5, R0.reuse, PT ;  /* 0x000000000500720c */ /* 0x080fe40003f26070 */
[----:B------:R-:W-:-:S11]  /*2c20*/  ISETP.GE.U32.AND P2, PT, R7, R0, PT ;  /* 0x000000000700720c */ /* 0x000fd60003f46070 */
[--C-:B------:R-:W-:Y:S02]  /*2c30*/  @P1 IMAD.IADD R5, R5, 0x1, -R0.reuse ;  /* 0x0000000105051824 */ /* 0x100fe400078e0a00 */
[----:B------:R-:W-:-:S03]  /*2c40*/  @P2 IMAD.IADD R7, R7, 0x1, -R0 ;  /* 0x0000000107072824 */ /* 0x000fc600078e0a00 */
[C---:B------:R-:W-:Y:S02]  /*2c50*/  SEL R5, R4.reuse, R5, !P0 ;  /* 0x0000000504057207 */ /* 0x040fe40004000000 */
[----:B------:R-:W-:-:S05]  /*2c60*/  SEL R4, R4, R7, !P0 ;  /* 0x0000000704047207 */ /* 0x000fca0004000000 */
[----:B------:R-:W-:-:S04]  /*2c70*/  IMAD R12, R5, R0, R4 ;  /* 0x00000000050c7224 */ /* 0x000fc800078e0204 */
[----:B-1----:R-:W-:-:S06]  /*2c80*/  IMAD.WIDE R4, R12, 0x4, R8 ;  /* 0x000000040c047825 */ /* 0x002fcc00078e0208 */
[----:B------:R-:W2:Y:S01]  /*2c90*/  ATOMG.E.CAS.STRONG.GPU PT, R4, [R4], R10, R11 ;  /* 0x0000000a040473a9 */ /* 0x000ea200001ee10b */
[----:B------:R-:W-:Y:S02]  /*2ca0*/  SHF.R.S32.HI R13, RZ, 0x1f, R12 ;  /* 0x0000001fff0d7819 */ /* 0x000fe4000001140c */
[----:B--2---:R-:W-:-:S13]  /*2cb0*/  ISETP.NE.AND P0, PT, R4, RZ, PT ;  /* 0x000000ff0400720c */ /* 0x004fda0003f05270 */
[----:B------:R-:W-:Y:S05]  /*2cc0*/  @!P0 BRA `(.L_x_64) ;  /* 0x0000000800008947 */ /* 0x000fea0003800000 */
[----:B------:R-:W0:Y:S01]  /*2cd0*/  I2F.U32.RP R10, R0 ;  /* 0x00000000000a7306 */ /* 0x000e220000209000 */
[----:B------:R-:W-:Y:S02]  /*2ce0*/  SHF.R.U32.HI R4, RZ, 0x2, R3 ;  /* 0x00000002ff047819 */ /* 0x000fe40000011603 */
[----:B------:R-:W-:Y:S02]  /*2cf0*/  SHF.R.U32.HI R13, RZ, 0x2, R14 ;  /* 0x00000002ff0d7819 */ /* 0x000fe4000001160e */
[----:B------:R-:W-:Y:S01]  /*2d00*/  LOP3.LUT R4, R4, R3, RZ, 0x3c, !PT ;  /* 0x0000000304047212 */ /* 0x000fe200078e3cff */
[----:B------:R-:W-:Y:S01]  /*2d10*/  IMAD.SHL.U32 R3, R17, 0x10, RZ ;  /* 0x0000001011037824 */ /* 0x000fe200078e00ff */
[----:B------:R-:W-:-:S03]  /*2d20*/  LOP3.LUT R13, R13, R14, RZ, 0x3c, !PT ;  /* 0x0000000e0d0d7212 */ /* 0x000fc600078e3cff */
[C---:B------:R-:W-:Y:S01]  /*2d30*/  IMAD.SHL.U32 R7, R4.reuse, 0x2, RZ ;  /* 0x0000000204077824 */ /* 0x040fe200078e00ff */
[----:B0-----:R-:W0:Y:S04]  /*2d40*/  MUFU.RCP R10, R10 ;  /* 0x0000000a000a7308 */ /* 0x001e280000001000 */
[----:B------:R-:W-:Y:S01]  /*2d50*/  LOP3.LUT R4, R4, R7, R3, 0x96, !PT ;  /* 0x0000000704047212 */ /* 0x000fe200078e9603 */
[----:B------:R-:W-:-:S03]  /*2d60*/  IMAD.SHL.U32 R3, R13, 0x2, RZ ;  /* 0x000000020d037824 */ /* 0x000fc600078e00ff */
[----:B------:R-:W-:-:S05]  /*2d70*/  LOP3.LUT R21, R4, R17, RZ, 0x3c, !PT ;  /* 0x0000001104157212 */ /* 0x000fca00078e3cff */
[----:B------:R-:W-:-:S05]  /*2d80*/  IMAD.SHL.U32 R4, R21, 0x10, RZ ;  /* 0x0000001015047824 */ /* 0x000fca00078e00ff */
[----:B------:R-:W-:Y:S01]  /*2d90*/  LOP3.LUT R4, R13, R3, R4, 0x96, !PT ;  /* 0x000000030d047212 */ /* 0x000fe200078e9604 */
[----:B0-----:R-:W-:-:S03]  /*2da0*/  VIADD R5, R10, 0xffffffe ;  /* 0x0ffffffe0a057836 */ /* 0x001fc60000000000 */
[----:B------:R-:W-:Y:S01]  /*2db0*/  LOP3.LUT R3, R4, R21, RZ, 0x3c, !PT ;  /* 0x0000001504037212 */ /* 0x000fe200078e3cff */
[----:B------:R-:W-:Y:S02]  /*2dc0*/  IMAD.MOV.U32 R4, RZ, RZ, RZ ;  /* 0x000000ffff047224 */ /* 0x000fe400078e00ff */
[----:B------:R-:W0:Y:S01]  /*2dd0*/  F2I.FTZ.U32.TRUNC.NTZ R5, R5 ;  /* 0x0000000500057305 */ /* 0x000e22000021f000 */
[----:B------:R-:W-:Y:S01]  /*2de0*/  IADD3 R10, PT, PT, R6, 0x212e9e, R3 ;  /* 0x00212e9e060a7810 */ /* 0x000fe20007ffe003 */
[----:B0-----:R-:W-:-:S04]  /*2df0*/  IMAD.MOV R7, RZ, RZ, -R5 ;  /* 0x000000ffff077224 */ /* 0x001fc800078e0a05 */
[----:B------:R-:W-:-:S04]  /*2e00*/  IMAD R7, R7, R0, RZ ;  /* 0x0000000007077224 */ /* 0x000fc800078e02ff */
[----:B------:R-:W-:Y:S01]  /*2e10*/  IMAD.HI.U32 R7, R5, R7, R4 ;  /* 0x0000000705077227 */ /* 0x000fe200078e0004 */
[----:B------:R-:W-:-:S05]  /*2e20*/  IADD3 R4, PT, PT, R6, 0x1ba6d9, R21 ;  /* 0x001ba6d906047810 */ /* 0x000fca0007ffe015 */
[----:B------:R-:W-:-:S04]  /*2e30*/  IMAD.HI.U32 R5, R7, R4, RZ ;  /* 0x0000000407057227 */ /* 0x000fc800078e00ff */
[----:B------:R-:W-:-:S04]  /*2e40*/  IMAD.HI.U32 R12, R7, R10, RZ ;  /* 0x0000000a070c7227 */ /* 0x000fc800078e00ff */
[----:B------:R-:W-:Y:S02]  /*2e50*/  IMAD.MOV R5, RZ, RZ, -R5 ;  /* 0x000000ffff057224 */ /* 0x000fe400078e0a05 */
[----:B------:R-:W-:Y:S02]  /*2e60*/  IMAD.MOV R13, RZ, RZ, -R12 ;  /* 0x000000ffff0d7224 */ /* 0x000fe400078e0a0c */
[C---:B------:R-:W-:Y:S01]  /*2e70*/  IMAD R5, R0.reuse, R5, R4 ;  /* 0x0000000500057224 */ /* 0x040fe200078e0204 */
[-C--:B------:R-:W-:Y:S01]  /*2e80*/  LOP3.LUT R4, RZ, R0.reuse, RZ, 0x33, !PT ;  /* 0x00000000ff047212 */ /* 0x080fe200078e33ff */
[----:B------:R-:W-:Y:S02]  /*2e90*/  IMAD R13, R0, R13, R10 ;  /* 0x0000000d000d7224 */ /* 0x000fe400078e020a */
[----:B------:R-:W-:Y:S01]  /*2ea0*/  IMAD.MOV.U32 R10, RZ, RZ, RZ ;  /* 0x000000ffff0a7224 */ /* 0x000fe200078e00ff */
[-C--:B------:R-:W-:Y:S02]  /*2eb0*/  ISETP.GE.U32.AND P0, PT, R5, R0.reuse, PT ;  /* 0x000000000500720c */ /* 0x080fe40003f06070 */
[----:B------:R-:W-:-:S11]  /*2ec0*/  ISETP.GE.U32.AND P1, PT, R13, R0, PT ;  /* 0x000000000d00720c */ /* 0x000fd60003f26070 */
[--C-:B------:R-:W-:Y:S01]  /*2ed0*/  @P0 IMAD.IADD R5, R5, 0x1, -R0.reuse ;  /* 0x0000000105050824 */ /* 0x100fe200078e0a00 */
[----:B------:R-:W-:Y:S01]  /*2ee0*/  ISETP.NE.U32.AND P0, PT, R0, RZ, PT ;  /* 0x000000ff0000720c */ /* 0x000fe20003f05070 */
        /* <DEDUP_REMOVED lines=8> */
[----:B------:R-:W-:-:S06]  /*2f70*/  IMAD.WIDE R22, R12, 0x4, R8 ;  /* 0x000000040c167825 */ /* 0x000fcc00078e0208 */
[----:B------:R-:W2:Y:S01]  /*2f80*/  ATOMG.E.CAS.STRONG.GPU PT, R22, [R22], R10, R11 ;  /* 0x0000000a161673a9 */ /* 0x000ea200001ee10b */
[----:B------:R-:W-:Y:S02]  /*2f90*/  SHF.R.S32.HI R13, RZ, 0x1f, R12 ;  /* 0x0000001fff0d7819 */ /* 0x000fe4000001140c */
[----:B--2---:R-:W-:-:S13]  /*2fa0*/  ISETP.NE.AND P1, PT, R22, RZ, PT ;  /* 0x000000ff1600720c */ /* 0x004fda0003f25270 */
[----:B------:R-:W-:Y:S05]  /*2fb0*/  @!P1 BRA `(.L_x_64) ;  /* 0x0000000400449947 */ /* 0x000fea0003800000 */
[----:B------:R-:W-:Y:S01]  /*2fc0*/  SHF.R.U32.HI R10, RZ, 0x2, R15 ;  /* 0x00000002ff0a7819 */ /* 0x000fe2000001160f */
[----:B------:R-:W-:Y:S01]  /*2fd0*/  IMAD.MOV.U32 R5, RZ, RZ, R3 ;  /* 0x000000ffff057224 */ /* 0x000fe200078e0003 */
[----:B------:R-:W-:Y:S01]  /*2fe0*/  SHF.R.U32.HI R14, RZ, 0x2, R19 ;  /* 0x00000002ff0e7819 */ /* 0x000fe20000011613 */
[----:B------:R-:W-:Y:S01]  /*2ff0*/  IMAD.MOV.U32 R22, RZ, RZ, RZ ;  /* 0x000000ffff167224 */ /* 0x000fe200078e00ff */
[----:B------:R-:W-:Y:S01]  /*3000*/  LOP3.LUT R10, R10, R15, RZ, 0x3c, !PT ;  /* 0x0000000f0a0a7212 */ /* 0x000fe200078e3cff */
[----:B------:R-:W-:Y:S01]  /*3010*/  IMAD.SHL.U32 R3, R5, 0x10, RZ ;  /* 0x0000001005037824 */ /* 0x000fe200078e00ff */
[----:B------:R-:W-:-:S03]  /*3020*/  LOP3.LUT R14, R14, R19, RZ, 0x3c, !PT ;  /* 0x000000130e0e7212 */ /* 0x000fc600078e3cff */
[----:B------:R-:W-:-:S05]  /*3030*/  IMAD.SHL.U32 R12, R10, 0x2, RZ ;  /* 0x000000020a0c7824 */ /* 0x000fca00078e00ff */
[----:B------:R-:W-:Y:S01]  /*3040*/  LOP3.LUT R12, R10, R12, R3, 0x96, !PT ;  /* 0x0000000c0a0c7212 */ /* 0x000fe200078e9603 */
[----:B------:R-:W-:-:S03]  /*3050*/  IMAD.SHL.U32 R10, R14, 0x2, RZ ;  /* 0x000000020e0a7824 */ /* 0x000fc600078e00ff */
[----:B------:R-:W-:-:S05]  /*3060*/  LOP3.LUT R19, R12, R5, RZ, 0x3c, !PT ;  /* 0x000000050c137212 */ /* 0x000fca00078e3cff */
[----:B------:R-:W-:-:S05]  /*3070*/  IMAD.SHL.U32 R3, R19, 0x10, RZ ;  /* 0x0000001013037824 */ /* 0x000fca00078e00ff */
[----:B------:R-:W-:Y:S01]  /*3080*/  LOP3.LUT R14, R14, R10, R3, 0x96, !PT ;  /* 0x0000000a0e0e7212 */ /* 0x000fe200078e9603 */
[C---:B------:R-:W-:Y:S01]  /*3090*/  VIADD R10, R6.reuse, 0x2c3e28 ;  /* 0x002c3e28060a7836 */ /* 0x040fe20000000000 */
[----:B------:R-:W-:Y:S02]  /*30a0*/  IADD3 R6, PT, PT, R6, 0x26b663, R19 ;  /* 0x0026b66306067810 */ /* 0x000fe40007ffe013 */
[----:B------:R-:W-:-:S03]  /*30b0*/  LOP3.LUT R3, R14, R19, RZ, 0x3c, !PT ;  /* 0x000000130e037212 */ /* 0x000fc600078e3cff */
[----:B------:R-:W-:-:S04]  /*30c0*/  IMAD.HI.U32 R12, R7, R6, RZ ;  /* 0x00000006070c7227 */ /* 0x000fc800078e00ff */
[----:B------:R-:W-:Y:S02]  /*30d0*/  IMAD.IADD R14, R3, 0x1, R10 ;  /* 0x00000001030e7824 */ /* 0x000fe400078e020a */
[----:B------:R-:W-:Y:S02]  /*30e0*/  IMAD.MOV R15, RZ, RZ, -R12 ;  /* 0x000000ffff0f7224 */ /* 0x000fe400078e0a0c */
[----:B------:R-:W-:-:S04]  /*30f0*/  IMAD.HI.U32 R13, R7, R14, RZ ;  /* 0x0000000e070d7227 */ /* 0x000fc800078e00ff */
[----:B------:R-:W-:Y:S02]  /*3100*/  IMAD.MOV R23, RZ, RZ, -R13 ;  /* 0x000000ffff177224 */ /* 0x000fe400078e0a0d */
[C---:B------:R-:W-:Y:S02]  /*3110*/  IMAD R13, R0.reuse, R15, R6 ;  /* 0x0000000f000d7224 */ /* 0x040fe400078e0206 */
[----:B------:R-:W-:Y:S02]  /*3120*/  IMAD R15, R0, R23, R14 ;  /* 0x00000017000f7224 */ /* 0x000fe400078e020e */
[----:B------:R-:W-:Y:S01]  /*3130*/  IMAD.MOV.U32 R23, RZ, RZ, R11 ;  /* 0x000000ffff177224 */ /* 0x000fe200078e000b */
        /* <DEDUP_REMOVED lines=16> */
[----:B------:R-:W-:-:S05]  /*3240*/  VIADD R2, R2, 0x4 ;  /* 0x0000000402027836 */ /* 0x000fca0000000000 */
[----:B------:R-:W-:-:S13]  /*3250*/  ISETP.NE.AND P1, PT, R2, 0x3e8, PT ;  /* 0x000003e80200780c */ /* 0x000fda0003f25270 */
[----:B------:R-:W-:Y:S05]  /*3260*/  @!P1 EXIT ;  /* 0x000000000000994d */ /* 0x000fea0003800000 */
[----:B------:R-:W-:Y:S01]  /*3270*/  SHF.R.U32.HI R6, RZ, 0x2, R17 ;  /* 0x00000002ff067819 */ /* 0x000fe20000011611 */
[----:B------:R-:W-:Y:S01]  /*3280*/  IMAD.SHL.U32 R14, R3, 0x10, RZ ;  /* 0x00000010030e7824 */ /* 0x000fe200078e00ff */
[----:B------:R-:W-:Y:S02]  /*3290*/  SHF.R.U32.HI R12, RZ, 0x2, R21 ;  /* 0x00000002ff0c7819 */ /* 0x000fe40000011615 */
[----:B------:R-:W-:Y:S02]  /*32a0*/  LOP3.LUT R6, R6, R17, RZ, 0x3c, !PT ;  /* 0x0000001106067212 */ /* 0x000fe400078e3cff */
[----:B------:R-:W-:-:S03]  /*32b0*/  LOP3.LUT R12, R12, R21, RZ, 0x3c, !PT ;  /* 0x000000150c0c7212 */ /* 0x000fc600078e3cff */
[----:B------:R-:W-:-:S05]  /*32c0*/  IMAD.SHL.U32 R13, R6, 0x2, RZ ;  /* 0x00000002060d7824 */ /* 0x000fca00078e00ff */
[----:B------:R-:W-:Y:S01]  /*32d0*/  LOP3.LUT R14, R6, R13, R14, 0x96, !PT ;  /* 0x0000000d060e7212 */ /* 0x000fe200078e960e */
[----:B------:R-:W-:-:S03]  /*32e0*/  IMAD.SHL.U32 R6, R12, 0x2, RZ ;  /* 0x000000020c067824 */ /* 0x000fc600078e00ff */
[----:B------:R-:W-:-:S05]  /*32f0*/  LOP3.LUT R14, R14, R3, RZ, 0x3c, !PT ;  /* 0x000000030e0e7212 */ /* 0x000fca00078e3cff */
[----:B------:R-:W-:-:S05]  /*3300*/  IMAD.SHL.U32 R13, R14, 0x10, RZ ;  /* 0x000000100e0d7824 */ /* 0x000fca00078e00ff */
[----:B------:R-:W-:Y:S01]  /*3310*/  LOP3.LUT R13, R12, R6, R13, 0x96, !PT ;  /* 0x000000060c0d7212 */ /* 0x000fe200078e960d */
[----:B------:R-:W-:-:S03]  /*3320*/  IMAD.MOV.U32 R6, RZ, RZ, R10 ;  /* 0x000000ffff067224 */ /* 0x000fc600078e000a */
[----:B------:R-:W-:Y:S02]  /*3330*/  LOP3.LUT R15, R13, R14, RZ, 0x3c, !PT ;  /* 0x0000000e0d0f7212 */ /* 0x000fe400078e3cff */
[C---:B------:R-:W-:Y:S02]  /*3340*/  IADD3 R10, PT, PT, R6.reuse, 0x587c5, R14 ;  /* 0x000587c5060a7810 */ /* 0x040fe40007ffe00e */
[----:B------:R-:W-:-:S03]  /*3350*/  IADD3 R16, PT, PT, R6, 0xb0f8a, R15 ;  /* 0x000b0f8a06107810 */ /* 0x000fc60007ffe00f */
[----:B------:R-:W-:-:S04]  /*3360*/  IMAD.HI.U32 R12, R7, R10, RZ ;  /* 0x0000000a070c7227 */ /* 0x000fc800078e00ff */
[----:B------:R-:W-:-:S04]  /*3370*/  IMAD.HI.U32 R13, R7, R16, RZ ;  /* 0x00000010070d7227 */ /* 0x000fc800078e00ff */
[----:B------:R-:W-:Y:S02]  /*3380*/  IMAD.MOV R17, RZ, RZ, -R12 ;  /* 0x000000ffff117224 */ /* 0x000fe400078e0a0c */
[----:B------:R-:W-:Y:S02]  /*3390*/  IMAD.MOV R21, RZ, RZ, -R13 ;  /* 0x000000ffff157224 */ /* 0x000fe400078e0a0d */
[C---:B------:R-:W-:Y:S02]  /*33a0*/  IMAD R13, R0.reuse, R17, R10 ;  /* 0x00000011000d7224 */ /* 0x040fe400078e020a */
        /* <DEDUP_REMOVED lines=17> */
[----:B------:R-:W-:Y:S05]  /*34c0*/  @P1 BRA `(.L_x_65) ;  /* 0xfffffff400681947 */ /* 0x000fea000383ffff */
.L_x_64:
[----:B------:R-:W-:Y:S05]  /*34d0*/  BSYNC B0 ;  /* 0x0000000000007941 */ /* 0x000fea0003800000 */
.L_x_63:
[----:B------:R-:W0:Y:S01]  /*34e0*/  LDCU.64 UR4, c[0x0][0x380] ;  /* 0x00007000ff0477ac */ /* 0x000e220008000a00 */
[----:B------:R-:W-:Y:S01]  /*34f0*/  IMAD.MOV.U32 R5, RZ, RZ, 0x3f800000 ;  /* 0x3f800000ff057424 */ /* 0x000fe200078e00ff */
[----:B0-----:R-:W-:-:S04]  /*3500*/  LEA R2, P0, R12, UR4, 0x2 ;  /* 0x000000040c027c11 */ /* 0x001fc8000f8010ff */
[----:B------:R-:W-:-:S05]  /*3510*/  LEA.HI.X R3, R12, UR5, R13, 0x2, P0 ;  /* 0x000000050c037c11 */ /* 0x000fca00080f140d */
[----:B------:R-:W-:Y:S01]  /*3520*/  STG.E desc[UR6][R2.64], R5 ;  /* 0x0000000502007986 */ /* 0x000fe2000c101906 */
[----:B------:R-:W-:Y:S05]  /*3530*/  EXIT ;  /* 0x000000000000794d */ /* 0x000fea0003800000 */
.L_x_66:
        /* <DEDUP_REMOVED lines=12> */
.L_x_86:


//--------------------- .text._Z20add_objects_to_worldPfPiiifff --------------------------
	.section	.text._Z20add_objects_to_worldPfPiiifff,"ax",@progbits
	.align	128
        .global         _Z20add_objects_to_worldPfPiiifff
        .type           _Z20add_objects_to_worldPfPiiifff,@function
        .size           _Z20add_objects_to_worldPfPiiifff,(.L_x_87 - _Z20add_objects_to_worldPfPiiifff)
        .other          _Z20add_objects_to_worldPfPiiifff,@"STO_CUDA_ENTRY STV_DEFAULT"
_Z20add_objects_to_worldPfPiiifff:
.text._Z20add_objects_to_worldPfPiiifff:
[----:B------:R-:W0:Y:S01]  /*0000*/  LDC R1, c[0x0][0x37c] ;  /* 0x0000df00ff017b82 */ /* 0x000e220000000800 */
[----:B------:R-:W1:Y:S01]  /*0010*/  S2R R3, SR_TID.Y ;  /* 0x0000000000037919 */ /* 0x000e620000002200 */
[----:B------:R-:W2:Y:S01]  /*0020*/  LDCU UR4, c[0x0][0x360] ;  /* 0x00006c00ff0477ac */ /* 0x000ea20008000800 */
[----:B0-----:R-:W-:Y:S01]  /*0030*/  VIADD R1, R1, 0xffffffd0 ;  /* 0xffffffd001017836 */ /* 0x001fe20000000000 */
[----:B------:R-:W2:Y:S01]  /*0040*/  S2R R13, SR_TID.X ;  /* 0x00000000000d7919 */ /* 0x000ea20000002100 */
[----:B------:R-:W1:Y:S01]  /*0050*/  LDCU UR5, c[0x0][0x364] ;  /* 0x00006c80ff0577ac */ /* 0x000e620008000800 */
[----:B------:R-:W2:Y:S01]  /*0060*/  S2R R10, SR_CTAID.X ;  /* 0x00000000000a7919 */ /* 0x000ea20000002500 */
[----:B------:R-:W0:Y:S01]  /*0070*/  LDCU UR6, c[0x0][0x390] ;  /* 0x00007200ff0677ac */ /* 0x000e220008000800 */
[----:B------:R-:W1:Y:S01]  /*0080*/  S2R R0, SR_CTAID.Y ;  /* 0x0000000000007919 */ /* 0x000e620000002600 */
[----:B--2---:R-:W-:Y:S01]  /*0090*/  IMAD R10, R10, UR4, R13 ;  /* 0x000000040a0a7c24 */ /* 0x004fe2000f8e020d */
[----:B0-----:R-:W-:Y:S01]  /*00a0*/  UIMAD UR4, UR6, UR6, URZ ;  /* 0x00000006060472a4 */ /* 0x001fe2000f8e02ff */
[----:B-1----:R-:W-:-:S04]  /*00b0*/  IMAD R3, R0, UR5, R3 ;  /* 0x0000000500037c24 */ /* 0x002fc8000f8e0203 */
[----:B------:R-:W-:-:S05]  /*00c0*/  IMAD R10, R3, UR6, R10 ;  /* 0x00000006030a7c24 */ /* 0x000fca000f8e020a */
[----:B------:R-:W-:-:S13]  /*00d0*/  ISETP.GE.AND P0, PT, R10, UR4, PT ;  /* 0x000000040a007c0c */ /* 0x000fda000bf06270 */
[----:B------:R-:W-:Y:S05]  /*00e0*/  @P0 EXIT ;  /* 0x000000000000094d */ /* 0x000fea0003800000 */
[----:B------:R-:W0:Y:S01]  /*00f0*/  LDC.64 R2, c[0x0][0x388] ;  /* 0x0000e200ff027b82 */ /* 0x000e220000000a00 */
[----:B------:R-:W1:Y:S01]  /*0100*/  LDCU.64 UR6, c[0x0][0x358] ;  /* 0x00006b00ff0677ac */ /* 0x000e620008000a00 */
[----:B0-----:R-:W-:-:S06]  /*0110*/  IMAD.WIDE R2, R10, 0x4, R2 ;  /* 0x000000040a027825 */ /* 0x001fcc00078e0202 */
[----:B-1----:R-:W2:Y:S02]  /*0120*/  LDG.E R2, desc[UR6][R2.64] ;  /* 0x0000000602027981 */ /* 0x002ea4000c1e1900 */
[----:B--2---:R-:W-:-:S13]  /*0130*/  ISETP.NE.AND P0, PT, R2, RZ, PT ;  /* 0x000000ff0200720c */ /* 0x004fda0003f05270 */
[----:B------:R-:W-:Y:S05]  /*0140*/  @P0 EXIT ;  /* 0x000000000000094d */ /* 0x000fea0003800000 */
[----:B------:R-:W-:-:S06]  /*0150*/  CS2R R2, SR_CLOCKLO ;  /* 0x0000000000027805 */ /* 0x000fcc0000015000 */
[----:B------:R-:W-:Y:S01]  /*0160*/  LOP3.LUT R0, R2, 0xaad26b49, RZ, 0x3c, !PT ;  /* 0xaad26b4902007812 */ /* 0x000fe200078e3cff */
[----:B------:R-:W-:Y:S01]  /*0170*/  BSSY.RECONVERGENT B0, `(.L_x_67) ;  /* 0x0000260000007945 */ /* 0x000fe20003800200 */
[----:B------:R-:W-:Y:S02]  /*0180*/  LOP3.LUT R2, R3, 0xf7dcefdd, RZ, 0x3c, !PT ;  /* 0xf7dcefdd03027812 */ /* 0x000fe400078e3cff */
        /* <DEDUP_REMOVED lines=12> */
[----:B------:R-:W-:Y:S05]  /*0250*/  @!P0 BRA `(.L_x_68) ;  /* 0x0000002400448947 */ /* 0x000fea0003800000 */
[----:B------:R-:W-:Y:S02]  /*0260*/  IMAD.MOV.U32 R12, RZ, RZ, RZ ;  /* 0x000000ffff0c7224 */ /* 0x000fe400078e00ff */
[----:B------:R-:W-:-:S07]  /*0270*/  IMAD.MOV.U32 R11, RZ, RZ, RZ ;  /* 0x000000ffff0b7224 */ /* 0x000fce00078e00ff */
.L_x_77:
        /* <DEDUP_REMOVED lines=11> */
.L_x_72:
[----:B------:R-:W-:-:S06]  /*0330*/  IMAD R16, R0, 0x4, R1 ;  /* 0x0000000400107824 */ /* 0x000fcc00078e0201 */
[----:B------:R-:W5:Y:S01]  /*0340*/  LDL R16, [R16+0x4] ;  /* 0x0000040010107983 */ /* 0x000f620000100800 */
[----:B------:R-:W-:-:S05]  /*0350*/  UMOV UR4, URZ ;  /* 0x000000ff00047c82 */ /* 0x000fca0008000000 */
.L_x_71:
        /* <DEDUP_REMOVED lines=183> */
[----:B-1----:R-:W-:Y:S05]  /*0ed0*/  @!P0 BRA `(.L_x_70) ;  /* 0x0000001800088947 */ /* 0x002fea0003800000 */
[----:B------:R-:W-:Y:S01]  /*0ee0*/  UMOV UR4, URZ ;  /* 0x000000ff00047c82 */ /* 0x000fe20008000000 */
[----:B------:R-:W-:Y:S01]  /*0ef0*/  UMOV UR5, URZ ;  /* 0x000000ff00057c82 */ /* 0x000fe20008000000 */
[----:B------:R-:W-:Y:S02]  /*0f00*/  IMAD.MOV.U32 R0, RZ, RZ, RZ ;  /* 0x000000ffff007224 */ /* 0x000fe400078e00ff */
[----:B------:R-:W-:Y:S02]  /*0f10*/  IMAD.MOV.U32 R4, RZ, RZ, RZ ;  /* 0x000000ffff047224 */ /* 0x000fe400078e00ff */
[----:B------:R-:W-:Y:S02]  /*0f20*/  IMAD.MOV.U32 R7, RZ, RZ, RZ ;  /* 0x000000ffff077224 */ /* 0x000fe400078e00ff */
[----:B------:R-:W-:Y:S02]  /*0f30*/  IMAD.MOV.U32 R3, RZ, RZ, RZ ;  /* 0x000000ffff037224 */ /* 0x000fe400078e00ff */
[----:B------:R-:W-:-:S02]  /*0f40*/  IMAD.U32 R5, RZ, RZ, UR4 ;  /* 0x00000004ff057e24 */ /* 0x000fc4000f8e00ff */
[----:B------:R-:W-:-:S07]  /*0f50*/  IMAD.U32 R6, RZ, RZ, UR5 ;  /* 0x00000005ff067e24 */ /* 0x000fce000f8e00ff */
.L_x_74:
[----:B------:R-:W-:-:S06]  /*0f60*/  IMAD R16, R0, 0x4, R1 ;  /* 0x0000000400107824 */ /* 0x000fcc00078e0201 */
[----:B------:R-:W5:Y:S01]  /*0f70*/  LDL R16, [R16+0x4] ;  /* 0x0000040010107983 */ /* 0x000f620000100800 */
[----:B------:R-:W-:-:S05]  /*0f80*/  UMOV UR4, URZ ;  /* 0x000000ff00047c82 */ /* 0x000fca0008000000 */
.L_x_73:
        /* <DEDUP_REMOVED lines=192> */
.L_x_76:
[----:B------:R-:W-:-:S06]  /*1b90*/  IMAD R16, R0, 0x4, R1 ;  /* 0x0000000400107824 */ /* 0x000fcc00078e0201 */
[----:B------:R-:W5:Y:S01]  /*1ba0*/  LDL R16, [R16+0x4] ;  /* 0x0000040010107983 */ /* 0x000f620000100800 */
[----:B------:R-:W-:-:S05]  /*1bb0*/  UMOV UR4, URZ ;  /* 0x000000ff00047c82 */ /* 0x000fca0008000000 */
.L_x_75:
        /* <DEDUP_REMOVED lines=180> */
.L_x_70:
[----:B------:R-:W-:Y:S05]  /*2700*/  BSYNC.RECONVERGENT B1 ;  /* 0x0000000000017941 */ /* 0x000fea0003800200 */
.L_x_69:
[----:B------:R-:W-:Y:S01]  /*2710*/  ISETP.GT.U32.AND P0, PT, R13, 0x3, PT ;  /* 0x000000030d00780c */ /* 0x000fe20003f04070 */
[----:B------:R-:W-:Y:S01]  /*2720*/  VIADD R11, R11, 0x1 ;  /* 0x000000010b0b7836 */ /* 0x000fe20000000000 */
[--C-:B------:R-:W-:Y:S02]  /*2730*/  SHF.R.U64 R13, R13, 0x2, R12.reuse ;  /* 0x000000020d0d7819 */ /* 0x100fe4000000120c */
[----:B------:R-:W-:Y:S02]  /*2740*/  ISETP.GT.U32.AND.EX P0, PT, R12, RZ, PT, P0 ;  /* 0x000000ff0c00720c */ /* 0x000fe40003f04100 */
[----:B------:R-:W-:-:S11]  /*2750*/  SHF.R.U32.HI R12, RZ, 0x2, R12 ;  /* 0x00000002ff0c7819 */ /* 0x000fd6000001160c */
[----:B------:R-:W-:Y:S05]  /*2760*/  @P0 BRA `(.L_x_77) ;  /* 0xffffffd800c40947 */ /* 0x000fea000383ffff */
.L_x_68:
[----:B------:R-:W-:Y:S05]  /*2770*/  BSYNC.RECONVERGENT B0 ;  /* 0x0000000000007941 */ /* 0x000fea0003800200 */
.L_x_67:
[----:B------:R-:W-:Y:S01]  /*2780*/  SHF.R.U32.HI R0, RZ, 0x2, R3 ;  /* 0x00000002ff007819 */ /* 0x000fe20000011603 */
[----:B------:R-:W2:Y:S01]  /*2790*/  LDCU UR4, c[0x0][0x3a0] ;  /* 0x00007400ff0477ac */ /* 0x000ea20008000800 */
[----:B------:R-:W-:Y:S02]  /*27a0*/  IMAD.MOV.U32 R11, RZ, RZ, 0x2f800000 ;  /* 0x2f800000ff0b7424 */ /* 0x000fe400078e00ff */
[----:B------:R-:W-:Y:S01]  /*27b0*/  LOP3.LUT R0, R0, R3, RZ, 0x3c, !PT ;  /* 0x0000000300007212 */ /* 0x000fe200078e3cff */
[----:B01----:R-:W-:-:S04]  /*27c0*/  IMAD.SHL.U32 R3, R5, 0x10, RZ ;  /* 0x0000001005037824 */ /* 0x003fc800078e00ff */
[----:B------:R-:W-:-:S05]  /*27d0*/  IMAD.SHL.U32 R4, R0, 0x2, RZ ;  /* 0x0000000200047824 */ /* 0x000fca00078e00ff */
[----:B------:R-:W-:-:S04]  /*27e0*/  LOP3.LUT R4, R0, R4, R3, 0x96, !PT ;  /* 0x0000000400047212 */ /* 0x000fc800078e9603 */
[----:B------:R-:W-:-:S04]  /*27f0*/  LOP3.LUT R13, R4, R5, RZ, 0x3c, !PT ;  /* 0x00000005040d7212 */ /* 0x000fc800078e3cff */
[----:B------:R-:W-:-:S04]  /*2800*/  IADD3 R0, PT, PT, R2, 0x587c5, R13 ;  /* 0x000587c502007810 */ /* 0x000fc80007ffe00d */
[----:B------:R-:W-:-:S05]  /*2810*/  I2FP.F32.U32 R0, R0 ;  /* 0x0000000000007245 */ /* 0x000fca0000201000 */
[----:B------:R-:W-:-:S05]  /*2820*/  FFMA R0, R0, R11, 1.1641532182693481445e-10 ;  /* 0x2f00000000007423 */ /* 0x000fca000000000b */
[----:B--2---:R-:W-:-:S13]  /*2830*/  FSETP.GT.AND P0, PT, R0, UR4, PT ;  /* 0x0000000400007c0b */ /* 0x004fda000bf04000 */
[----:B------:R-:W-:Y:S05]  /*2840*/  @!P0 EXIT ;  /* 0x000000000000894d */ /* 0x000fea0003800000 */
[----:B------:R-:W-:Y:S01]  /*2850*/  SHF.R.U32.HI R3, RZ, 0x2, R6 ;  /* 0x00000002ff037819 */ /* 0x000fe20000011606 */
[----:B------:R-:W-:Y:S01]  /*2860*/  IMAD.SHL.U32 R0, R13, 0x10, RZ ;  /* 0x000000100d007824 */ /* 0x000fe200078e00ff */
[----:B------:R-:W0:Y:S02]  /*2870*/  LDC.64 R4, c[0x0][0x388] ;  /* 0x0000e200ff047b82 */ /* 0x000e240000000a00 */
[----:B------:R-:W-:-:S05]  /*2880*/  LOP3.LUT R3, R3, R6, RZ, 0x3c, !PT ;  /* 0x0000000603037212 */ /* 0x000fca00078e3cff */
[C---:B------:R-:W-:Y:S01]  /*2890*/  IMAD.SHL.U32 R8, R3.reuse, 0x2, RZ ;  /* 0x0000000203087824 */ /* 0x040fe200078e00ff */
[----:B------:R-:W1:Y:S04]  /*28a0*/  LDC.64 R6, c[0x0][0x398] ;  /* 0x0000e600ff067b82 */ /* 0x000e680000000a00 */
[----:B------:R-:W-:-:S04]  /*28b0*/  LOP3.LUT R0, R3, R8, R0, 0x96, !PT ;  /* 0x0000000803007212 */ /* 0x000fc800078e9600 */
[----:B------:R-:W2:Y:S01]  /*28c0*/  LDC.64 R8, c[0x0][0x380] ;  /* 0x0000e000ff087b82 */ /* 0x000ea20000000a00 */
[----:B------:R-:W-:-:S04]  /*28d0*/  LOP3.LUT R3, R0, R13, RZ, 0x3c, !PT ;  /* 0x0000000d00037212 */ /* 0x000fc800078e3cff */
[----:B------:R-:W-:-:S03]  /*28e0*/  IADD3 R3, PT, PT, R2, 0xb0f8a, R3 ;  /* 0x000b0f8a02037810 */ /* 0x000fc60007ffe003 */
[----:B------:R-:W3:Y:S01]  /*28f0*/  LDC R13, c[0x0][0x394] ;  /* 0x0000e500ff0d7b82 */ /* 0x000ee20000000800 */
[----:B------:R-:W-:Y:S01]  /*2900*/  I2FP.F32.U32 R3, R3 ;  /* 0x0000000300037245 */ /* 0x000fe20000201000 */
[----:B0-----:R-:W-:-:S04]  /*2910*/  IMAD.WIDE R4, R10, 0x4, R4 ;  /* 0x000000040a047825 */ /* 0x001fc800078e0204 */
[----:B------:R-:W-:Y:S01]  /*2920*/  FFMA R3, R3, R11, 1.1641532182693481445e-10 ;  /* 0x2f00000003037423 */ /* 0x000fe2000000000b */
[----:B-1----:R-:W-:-:S04]  /*2930*/  FADD R7, R7, -R6 ;  /* 0x8000000607077221 */ /* 0x002fc80000000000 */
[----:B------:R-:W-:Y:S01]  /*2940*/  FFMA R3, R3, R7, R6 ;  /* 0x0000000703037223 */ /* 0x000fe20000000006 */
[----:B--2---:R-:W-:Y:S01]  /*2950*/  IMAD.WIDE R8, R10, 0x4, R8 ;  /* 0x000000040a087825 */ /* 0x004fe200078e0208 */
[----:B---3--:R-:W-:Y:S04]  /*2960*/  STG.E desc[UR6][R4.64], R13 ;  /* 0x0000000d04007986 */ /* 0x008fe8000c101906 */
[----:B------:R-:W-:Y:S01]  /*2970*/  STG.E desc[UR6][R8.64], R3 ;  /* 0x0000000308007986 */ /* 0x000fe2000c101906 */
[----:B------:R-:W-:Y:S05]  /*2980*/  EXIT ;  /* 0x000000000000794d */ /* 0x000fea0003800000 */
.L_x_78:
        /* <DEDUP_REMOVED lines=15> */
.L_x_87:


//--------------------- .nv.global.init           --------------------------
	.section	.nv.global.init,"aw",@progbits
	.align	4
.nv.global.init:
	.type		mrg32k3aM1SubSeq,@object
	.size		mrg32k3aM1SubSeq,(mrg32k3aM2SubSeq - mrg32k3aM1SubSeq)
mrg32k3aM1SubSeq:
        /*0000*/ 	.byte	0x0b, 0xcc, 0xee, 0x04, 0x73, 0x29, 0x8b, 0x6f, 0xf6, 0x53, 0x03, 0xf6, 0x23, 0xf6, 0xea, 0xda
        /* <DEDUP_REMOVED lines=125> */
	.type		mrg32k3aM2SubSeq,@object
	.size		mrg32k3aM2SubSeq,(mrg32k3aM1 - mrg32k3aM2SubSeq)
mrg32k3aM2SubSeq:
        /* <DEDUP_REMOVED lines=126> */
	.type		mrg32k3aM1,@object
	.size		mrg32k3aM1,(mrg32k3aM1Seq - mrg32k3aM1)
mrg32k3aM1:
        /* <DEDUP_REMOVED lines=144> */
	.type		mrg32k3aM1Seq,@object
	.size		mrg32k3aM1Seq,(mrg32k3aM2 - mrg32k3aM1Seq)
mrg32k3aM1Seq:
        /* <DEDUP_REMOVED lines=144> */
	.type		mrg32k3aM2,@object
	.size		mrg32k3aM2,(mrg32k3aM2Seq - mrg32k3aM2)
mrg32k3aM2:
        /* <DEDUP_REMOVED lines=144> */
	.type		mrg32k3aM2Seq,@object
	.size		mrg32k3aM2Seq,(precalc_xorwow_matrix - mrg32k3aM2Seq)
mrg32k3aM2Seq:
        /* <DEDUP_REMOVED lines=144> */
	.type		precalc_xorwow_matrix,@object
	.size		precalc_xorwow_matrix,(precalc_xorwow_offset_matrix - precalc_xorwow_matrix)
precalc_xorwow_matrix:
        /* <DEDUP_REMOVED lines=6400> */
	.type		precalc_xorwow_offset_matrix,@object
	.size		precalc_xorwow_offset_matrix,($str - precalc_xorwow_offset_matrix)
precalc_xorwow_offset_matrix:
        /* <DEDUP_REMOVED lines=6400> */
	.type		$str,@object
	.size		$str,(.L_9 - $str)
$str:
        /*353c0*/ 	.byte	0x25, 0x64, 0x0a, 0x00
.L_9:


//--------------------- .nv.shared._Z13vision_kernelPfPiS_iS0_iiS_ --------------------------
	.section	.nv.shared._Z13vision_kernelPfPiS_iS0_iiS_,"aw",@nobits
	.sectionflags	@""
	.align	16
	.zero		1024


//--------------------- .nv.shared.reserved.0     --------------------------
	.section	.nv.shared.reserved.0,"aw",@nobits
	.weak		__nv_reservedSMEM_offset_0_alias
	.size		__nv_reservedSMEM_offset_0_alias, 0, 64
	.other		__nv_reservedSMEM_offset_0_alias,@"STO_CUDA_RESERVED_SHARED STV_DEFAULT"
__nv_reservedSMEM_offset_0_alias:
	.zero		0
	.zero		64


//--------------------- .nv.shared._Z29compact_cell_alive_kernel_pt2PiS_S_ii --------------------------
	.section	.nv.shared._Z29compact_cell_alive_kernel_pt2PiS_S_ii,"aw",@nobits
	.sectionflags	@""
	.align	16
.nv.shared._Z29compact_cell_alive_kernel_pt2PiS_S_ii:
	.zero		1040


//--------------------- .nv.shared._Z29compact_cell_alive_kernel_pt1PiS_S_i --------------------------
	.section	.nv.shared._Z29compact_cell_alive_kernel_pt1PiS_S_i,"aw",@nobits
	.sectionflags	@""
	.align	16
	.zero		1024


//--------------------- .nv.shared._Z28find_index_cell_alive_kernelPiS_iS_ --------------------------
	.section	.nv.shared._Z28find_index_cell_alive_kernelPiS_iS_,"aw",@nobits
	.sectionflags	@""
	.align	16
	.zero		1024


//--------------------- .nv.shared._Z36compute_energy_and_occupation_kernelPfPiS0_S_ii --------------------------
	.section	.nv.shared._Z36compute_energy_and_occupation_kernelPfPiS0_S_ii,"aw",@nobits
	.sectionflags	@""
	.align	16
	.zero		1024


//--------------------- .nv.shared._Z23recombine_models_kernelPfS_S_S_iiiiiffm --------------------------
	.section	.nv.shared._Z23recombine_models_kernelPfS_S_S_iiiiiffm,"aw",@nobits
	.sectionflags	@""
	.align	16
.nv.shared._Z23recombine_models_kernelPfS_S_S_iiiiiffm:
	.zero		1040


//--------------------- .nv.shared._Z18fill_random_kernelPfiffm --------------------------
	.section	.nv.shared._Z18fill_random_kernelPfiffm,"aw",@nobits
	.sectionflags	@""
	.align	16
	.zero		1024


//--------------------- .nv.shared._Z13add_creaturesPfPiii --------------------------
	.section	.nv.shared._Z13add_creaturesPfPiii,"aw",@nobits
	.sectionflags	@""
	.align	16
	.zero		1024


//--------------------- .nv.shared._Z20add_objects_to_worldPfPiiifff --------------------------
	.section	.nv.shared._Z20add_objects_to_worldPfPiiifff,"aw",@nobits
	.sectionflags	@""
	.align	16
	.zero		1024


//--------------------- .nv.constant0._Z13vision_kernelPfPiS_iS0_iiS_ --------------------------
	.section	.nv.constant0._Z13vision_kernelPfPiS_iS0_iiS_,"a",@progbits
	.sectionflags	@""
	.align	4
.nv.constant0._Z13vision_kernelPfPiS_iS0_iiS_:
	.zero		952


//--------------------- .nv.constant0._Z29compact_cell_alive_kernel_pt2PiS_S_ii --------------------------
	.section	.nv.constant0._Z29compact_cell_alive_kernel_pt2PiS_S_ii,"a",@progbits
	.sectionflags	@""
	.align	4
.nv.constant0._Z29compact_cell_alive_kernel_pt2PiS_S_ii:
	.zero		928


//--------------------- .nv.constant0._Z29compact_cell_alive_kernel_pt1PiS_S_i --------------------------
	.section	.nv.constant0._Z29compact_cell_alive_kernel_pt1PiS_S_i,"a",@progbits
	.sectionflags	@""
	.align	4
.nv.constant0._Z29compact_cell_alive_kernel_pt1PiS_S_i:
	.zero		924


//--------------------- .nv.constant0._Z28find_index_cell_alive_kernelPiS_iS_ --------------------------
	.section	.nv.constant0._Z28find_index_cell_alive_kernelPiS_iS_,"a",@progbits
	.sectionflags	@""
	.align	4
.nv.constant0._Z28find_index_cell_alive_kernelPiS_iS_:
	.zero		928


//--------------------- .nv.constant0._Z36compute_energy_and_occupation_kernelPfPiS0_S_ii --------------------------
	.section	.nv.constant0._Z36compute_energy_and_occupation_kernelPfPiS0_S_ii,"a",@progbits
	.sectionflags	@""
	.align	4
.nv.constant0._Z36compute_energy_and_occupation_kernelPfPiS0_S_ii:
	.zero		936


//--------------------- .nv.constant0._Z23recombine_models_kernelPfS_S_S_iiiiiffm --------------------------
	.section	.nv.constant0._Z23recombine_models_kernelPfS_S_S_iiiiiffm,"a",@progbits
	.sectionflags	@""
	.align	4
.nv.constant0._Z23recombine_models_kernelPfS_S_S_iiiiiffm:
	.zero		968


//--------------------- .nv.constant0._Z18fill_random_kernelPfiffm --------------------------
	.section	.nv.constant0._Z18fill_random_kernelPfiffm,"a",@progbits
	.sectionflags	@""
	.align	4
.nv.constant0._Z18fill_random_kernelPfiffm:
	.zero		928


//--------------------- .nv.constant0._Z13add_creaturesPfPiii --------------------------
	.section	.nv.constant0._Z13add_creaturesPfPiii,"a",@progbits
	.sectionflags	@""
	.align	4
.nv.constant0._Z13add_creaturesPfPiii:
	.zero		920


//--------------------- .nv.constant0._Z20add_objects_to_worldPfPiiifff --------------------------
	.section	.nv.constant0._Z20add_objects_to_worldPfPiiifff,"a",@progbits
	.sectionflags	@""
	.align	4
.nv.constant0._Z20add_objects_to_worldPfPiiifff:
	.zero		932


//--------------------- SYMBOLS --------------------------

	.type		.nv.reservedSmem.offset0,@object
	.size		.nv.reservedSmem.offset0,0x4
	.type		.nv.reservedSmem.cap,@object
	.size		.nv.reservedSmem.cap,0x4
	.type		vprintf,@function
